//
// Generated by NVIDIA NVVM Compiler
//
// Compiler Build ID: CL-36424714
// Cuda compilation tools, release 13.0, V13.0.88
// Based on NVVM 20.0.0
//

.version 9.0
.target sm_100
.address_size 64

	// .globl	_ZN3cub18CUB_300001_SM_10006detail11EmptyKernelIvEEvv
// _ZZN3cub18CUB_300001_SM_10006detail6reduce27DeviceSegmentedReduceKernelINS2_10policy_hubIii7UserMinE10Policy1000EPiS8_S8_S8_iS5_iiEEvT0_T1_T2_T3_T5_T6_E12temp_storage has been demoted
.global .align 1 .b8 _ZN34_INTERNAL_6d2c9641_4_k_cu_e20d80664cuda3std3__45__cpo5beginE[1];
.global .align 1 .b8 _ZN34_INTERNAL_6d2c9641_4_k_cu_e20d80664cuda3std3__45__cpo3endE[1];
.global .align 1 .b8 _ZN34_INTERNAL_6d2c9641_4_k_cu_e20d80664cuda3std3__45__cpo6cbeginE[1];
.global .align 1 .b8 _ZN34_INTERNAL_6d2c9641_4_k_cu_e20d80664cuda3std3__45__cpo4cendE[1];
.global .align 1 .b8 _ZN34_INTERNAL_6d2c9641_4_k_cu_e20d80664cuda3std3__45__cpo6rbeginE[1];
.global .align 1 .b8 _ZN34_INTERNAL_6d2c9641_4_k_cu_e20d80664cuda3std3__45__cpo4rendE[1];
.global .align 1 .b8 _ZN34_INTERNAL_6d2c9641_4_k_cu_e20d80664cuda3std3__45__cpo7crbeginE[1];
.global .align 1 .b8 _ZN34_INTERNAL_6d2c9641_4_k_cu_e20d80664cuda3std3__45__cpo5crendE[1];
.global .align 1 .b8 _ZN34_INTERNAL_6d2c9641_4_k_cu_e20d80664cuda3std3__436_GLOBAL__N__6d2c9641_4_k_cu_e20d80666ignoreE[1];
.global .align 1 .b8 _ZN34_INTERNAL_6d2c9641_4_k_cu_e20d80664cuda3std3__419piecewise_constructE[1];
.global .align 1 .b8 _ZN34_INTERNAL_6d2c9641_4_k_cu_e20d80664cuda3std3__48in_placeE[1];
.global .align 1 .b8 _ZN34_INTERNAL_6d2c9641_4_k_cu_e20d80664cuda3std3__420unreachable_sentinelE[1];
.global .align 1 .b8 _ZN34_INTERNAL_6d2c9641_4_k_cu_e20d80664cuda3std3__47nulloptE[1];
.global .align 1 .b8 _ZN34_INTERNAL_6d2c9641_4_k_cu_e20d80664cuda3std3__48unexpectE[1];
.global .align 1 .b8 _ZN34_INTERNAL_6d2c9641_4_k_cu_e20d80664cuda3std6ranges3__45__cpo4swapE[1];
.global .align 1 .b8 _ZN34_INTERNAL_6d2c9641_4_k_cu_e20d80664cuda3std6ranges3__45__cpo9iter_moveE[1];
.global .align 1 .b8 _ZN34_INTERNAL_6d2c9641_4_k_cu_e20d80664cuda3std6ranges3__45__cpo5beginE[1];
.global .align 1 .b8 _ZN34_INTERNAL_6d2c9641_4_k_cu_e20d80664cuda3std6ranges3__45__cpo3endE[1];
.global .align 1 .b8 _ZN34_INTERNAL_6d2c9641_4_k_cu_e20d80664cuda3std6ranges3__45__cpo6cbeginE[1];
.global .align 1 .b8 _ZN34_INTERNAL_6d2c9641_4_k_cu_e20d80664cuda3std6ranges3__45__cpo4cendE[1];
.global .align 1 .b8 _ZN34_INTERNAL_6d2c9641_4_k_cu_e20d80664cuda3std6ranges3__45__cpo7advanceE[1];
.global .align 1 .b8 _ZN34_INTERNAL_6d2c9641_4_k_cu_e20d80664cuda3std6ranges3__45__cpo9iter_swapE[1];
.global .align 1 .b8 _ZN34_INTERNAL_6d2c9641_4_k_cu_e20d80664cuda3std6ranges3__45__cpo4nextE[1];
.global .align 1 .b8 _ZN34_INTERNAL_6d2c9641_4_k_cu_e20d80664cuda3std6ranges3__45__cpo4prevE[1];
.global .align 1 .b8 _ZN34_INTERNAL_6d2c9641_4_k_cu_e20d80664cuda3std6ranges3__45__cpo4dataE[1];
.global .align 1 .b8 _ZN34_INTERNAL_6d2c9641_4_k_cu_e20d80664cuda3std6ranges3__45__cpo5cdataE[1];
.global .align 1 .b8 _ZN34_INTERNAL_6d2c9641_4_k_cu_e20d80664cuda3std6ranges3__45__cpo4sizeE[1];
.global .align 1 .b8 _ZN34_INTERNAL_6d2c9641_4_k_cu_e20d80664cuda3std6ranges3__45__cpo5ssizeE[1];
.global .align 1 .b8 _ZN34_INTERNAL_6d2c9641_4_k_cu_e20d80664cuda3std6ranges3__45__cpo8distanceE[1];
.global .align 1 .b8 _ZN34_INTERNAL_6d2c9641_4_k_cu_e20d80666thrust24THRUST_300001_SM_1000_NS6system6detail10sequential3seqE[1];
.global .align 1 .b8 _ZN34_INTERNAL_6d2c9641_4_k_cu_e20d80666thrust24THRUST_300001_SM_1000_NS12placeholders2_1E[1];
.global .align 1 .b8 _ZN34_INTERNAL_6d2c9641_4_k_cu_e20d80666thrust24THRUST_300001_SM_1000_NS12placeholders2_2E[1];
.global .align 1 .b8 _ZN34_INTERNAL_6d2c9641_4_k_cu_e20d80666thrust24THRUST_300001_SM_1000_NS12placeholders2_3E[1];
.global .align 1 .b8 _ZN34_INTERNAL_6d2c9641_4_k_cu_e20d80666thrust24THRUST_300001_SM_1000_NS12placeholders2_4E[1];
.global .align 1 .b8 _ZN34_INTERNAL_6d2c9641_4_k_cu_e20d80666thrust24THRUST_300001_SM_1000_NS12placeholders2_5E[1];
.global .align 1 .b8 _ZN34_INTERNAL_6d2c9641_4_k_cu_e20d80666thrust24THRUST_300001_SM_1000_NS12placeholders2_6E[1];
.global .align 1 .b8 _ZN34_INTERNAL_6d2c9641_4_k_cu_e20d80666thrust24THRUST_300001_SM_1000_NS12placeholders2_7E[1];
.global .align 1 .b8 _ZN34_INTERNAL_6d2c9641_4_k_cu_e20d80666thrust24THRUST_300001_SM_1000_NS12placeholders2_8E[1];
.global .align 1 .b8 _ZN34_INTERNAL_6d2c9641_4_k_cu_e20d80666thrust24THRUST_300001_SM_1000_NS12placeholders2_9E[1];
.global .align 1 .b8 _ZN34_INTERNAL_6d2c9641_4_k_cu_e20d80666thrust24THRUST_300001_SM_1000_NS12placeholders3_10E[1];

.visible .entry _ZN3cub18CUB_300001_SM_10006detail11EmptyKernelIvEEvv()
{


	ret;

}
	// .globl	_ZN3cub18CUB_300001_SM_10006detail6reduce27DeviceSegmentedReduceKernelINS2_10policy_hubIii7UserMinE10Policy1000EPiS8_S8_S8_iS5_iiEEvT0_T1_T2_T3_T5_T6_
.visible .entry _ZN3cub18CUB_300001_SM_10006detail6reduce27DeviceSegmentedReduceKernelINS2_10policy_hubIii7UserMinE10Policy1000EPiS8_S8_S8_iS5_iiEEvT0_T1_T2_T3_T5_T6_(
	.param .u64 .ptr .align 1 _ZN3cub18CUB_300001_SM_10006detail6reduce27DeviceSegmentedReduceKernelINS2_10policy_hubIii7UserMinE10Policy1000EPiS8_S8_S8_iS5_iiEEvT0_T1_T2_T3_T5_T6__param_0,
	.param .u64 .ptr .align 1 _ZN3cub18CUB_300001_SM_10006detail6reduce27DeviceSegmentedReduceKernelINS2_10policy_hubIii7UserMinE10Policy1000EPiS8_S8_S8_iS5_iiEEvT0_T1_T2_T3_T5_T6__param_1,
	.param .u64 .ptr .align 1 _ZN3cub18CUB_300001_SM_10006detail6reduce27DeviceSegmentedReduceKernelINS2_10policy_hubIii7UserMinE10Policy1000EPiS8_S8_S8_iS5_iiEEvT0_T1_T2_T3_T5_T6__param_2,
	.param .u64 .ptr .align 1 _ZN3cub18CUB_300001_SM_10006detail6reduce27DeviceSegmentedReduceKernelINS2_10policy_hubIii7UserMinE10Policy1000EPiS8_S8_S8_iS5_iiEEvT0_T1_T2_T3_T5_T6__param_3,
	.param .align 1 .b8 _ZN3cub18CUB_300001_SM_10006detail6reduce27DeviceSegmentedReduceKernelINS2_10policy_hubIii7UserMinE10Policy1000EPiS8_S8_S8_iS5_iiEEvT0_T1_T2_T3_T5_T6__param_4[1],
	.param .u32 _ZN3cub18CUB_300001_SM_10006detail6reduce27DeviceSegmentedReduceKernelINS2_10policy_hubIii7UserMinE10Policy1000EPiS8_S8_S8_iS5_iiEEvT0_T1_T2_T3_T5_T6__param_5
)
.maxntid 256
{
	.reg .pred 	%p<95>;
	.reg .b16 	%rs<7>;
	.reg .b32 	%r<704>;
	.reg .b64 	%rd<166>;
	// demoted variable
	.shared .align 4 .b8 _ZZN3cub18CUB_300001_SM_10006detail6reduce27DeviceSegmentedReduceKernelINS2_10policy_hubIii7UserMinE10Policy1000EPiS8_S8_S8_iS5_iiEEvT0_T1_T2_T3_T5_T6_E12temp_storage[44];
	ld.param.u64 	%rd21, [_ZN3cub18CUB_300001_SM_10006detail6reduce27DeviceSegmentedReduceKernelINS2_10policy_hubIii7UserMinE10Policy1000EPiS8_S8_S8_iS5_iiEEvT0_T1_T2_T3_T5_T6__param_0];
	ld.param.u64 	%rd22, [_ZN3cub18CUB_300001_SM_10006detail6reduce27DeviceSegmentedReduceKernelINS2_10policy_hubIii7UserMinE10Policy1000EPiS8_S8_S8_iS5_iiEEvT0_T1_T2_T3_T5_T6__param_1];
	ld.param.u64 	%rd23, [_ZN3cub18CUB_300001_SM_10006detail6reduce27DeviceSegmentedReduceKernelINS2_10policy_hubIii7UserMinE10Policy1000EPiS8_S8_S8_iS5_iiEEvT0_T1_T2_T3_T5_T6__param_2];
	ld.param.u64 	%rd24, [_ZN3cub18CUB_300001_SM_10006detail6reduce27DeviceSegmentedReduceKernelINS2_10policy_hubIii7UserMinE10Policy1000EPiS8_S8_S8_iS5_iiEEvT0_T1_T2_T3_T5_T6__param_3];
	cvta.to.global.u64 	%rd1, %rd22;
	cvta.to.global.u64 	%rd25, %rd24;
	cvta.to.global.u64 	%rd26, %rd23;
	mov.u32 	%r1, %ctaid.x;
	mul.wide.u32 	%rd27, %r1, 4;
	add.s64 	%rd28, %rd26, %rd27;
	ld.global.u32 	%r2, [%rd28];
	add.s64 	%rd29, %rd25, %rd27;
	ld.global.u32 	%r3, [%rd29];
	setp.ne.s32 	%p1, %r3, %r2;
	@%p1 bra 	$L__BB1_3;
	mov.u32 	%r648, %tid.x;
	setp.ne.s32 	%p94, %r648, 0;
	@%p94 bra 	$L__BB1_72;
	ld.param.u32 	%r650, [_ZN3cub18CUB_300001_SM_10006detail6reduce27DeviceSegmentedReduceKernelINS2_10policy_hubIii7UserMinE10Policy1000EPiS8_S8_S8_iS5_iiEEvT0_T1_T2_T3_T5_T6__param_5];
	add.s64 	%rd160, %rd1, %rd27;
	st.global.u32 	[%rd160], %r650;
	bra.uni 	$L__BB1_72;
$L__BB1_3:
	mul.wide.s32 	%rd30, %r2, 4;
	add.s64 	%rd2, %rd21, %rd30;
	and.b64  	%rd31, %rd2, 15;
	setp.ne.s64 	%p2, %rd31, 0;
	@%p2 bra 	$L__BB1_37;
	sub.s32 	%r4, %r3, %r2;
	setp.gt.s32 	%p48, %r4, 4095;
	@%p48 bra 	$L__BB1_22;
	mov.u32 	%r5, %tid.x;
	setp.ge.s32 	%p64, %r5, %r4;
	mov.b32 	%r661, 0;
	mov.u32 	%r656, %r5;
	@%p64 bra 	$L__BB1_7;
	shl.b32 	%r520, %r5, 2;
	cvt.u64.u32 	%rd145, %r520;
	add.s64 	%rd144, %rd2, %rd145;
	// begin inline asm
	ld.global.nc.u32 %r661, [%rd144];
	// end inline asm
	add.s32 	%r656, %r5, 256;
$L__BB1_7:
	setp.ge.s32 	%p65, %r656, %r4;
	@%p65 bra 	$L__BB1_13;
	not.b32 	%r522, %r656;
	add.s32 	%r523, %r3, %r522;
	sub.s32 	%r10, %r523, %r2;
	and.b32  	%r524, %r10, 768;
	setp.eq.s32 	%p66, %r524, 768;
	@%p66 bra 	$L__BB1_11;
	mul.wide.u32 	%rd147, %r656, 4;
	add.s64 	%rd148, %rd30, %rd147;
	add.s64 	%rd162, %rd21, %rd148;
	shr.u32 	%r525, %r10, 8;
	add.s32 	%r526, %r525, 1;
	and.b32  	%r527, %r526, 3;
	neg.s32 	%r653, %r527;
$L__BB1_10:
	.pragma "nounroll";
	// begin inline asm
	ld.global.nc.u32 %r528, [%rd162];
	// end inline asm
	min.s32 	%r661, %r528, %r661;
	add.s32 	%r656, %r656, 256;
	add.s64 	%rd162, %rd162, 1024;
	add.s32 	%r653, %r653, 1;
	setp.ne.s32 	%p67, %r653, 0;
	@%p67 bra 	$L__BB1_10;
$L__BB1_11:
	setp.lt.u32 	%p68, %r10, 768;
	@%p68 bra 	$L__BB1_13;
$L__BB1_12:
	mul.wide.s32 	%rd155, %r656, 4;
	add.s64 	%rd151, %rd2, %rd155;
	// begin inline asm
	ld.global.nc.u32 %r529, [%rd151];
	// end inline asm
	min.s32 	%r533, %r529, %r661;
	add.s64 	%rd152, %rd151, 1024;
	// begin inline asm
	ld.global.nc.u32 %r530, [%rd152];
	// end inline asm
	min.s32 	%r534, %r530, %r533;
	add.s64 	%rd153, %rd151, 2048;
	// begin inline asm
	ld.global.nc.u32 %r531, [%rd153];
	// end inline asm
	min.s32 	%r535, %r531, %r534;
	add.s64 	%rd154, %rd151, 3072;
	// begin inline asm
	ld.global.nc.u32 %r532, [%rd154];
	// end inline asm
	min.s32 	%r661, %r532, %r535;
	add.s32 	%r656, %r656, 1024;
	setp.lt.s32 	%p69, %r656, %r4;
	@%p69 bra 	$L__BB1_12;
$L__BB1_13:
	setp.lt.s32 	%p70, %r4, 256;
	@%p70 bra 	$L__BB1_18;
	// begin inline asm
	mov.u32 %r599, %laneid;
	// end inline asm
	mov.b32 	%r602, 1;
	mov.b32 	%r623, 31;
	mov.b32 	%r624, -1;
	// begin inline asm
	shfl.sync.down.b32 %r600, %r661, %r602, %r623, %r624;
	// end inline asm
	setp.gt.s32 	%p86, %r599, 30;
	min.s32 	%r625, %r600, %r661;
	selp.b32 	%r606, %r661, %r625, %p86;
	mov.b32 	%r607, 2;
	// begin inline asm
	shfl.sync.down.b32 %r605, %r606, %r607, %r623, %r624;
	// end inline asm
	setp.gt.s32 	%p87, %r599, 29;
	min.s32 	%r626, %r605, %r606;
	selp.b32 	%r611, %r606, %r626, %p87;
	mov.b32 	%r612, 4;
	// begin inline asm
	shfl.sync.down.b32 %r610, %r611, %r612, %r623, %r624;
	// end inline asm
	setp.gt.s32 	%p88, %r599, 27;
	min.s32 	%r627, %r610, %r611;
	selp.b32 	%r616, %r611, %r627, %p88;
	mov.b32 	%r617, 8;
	// begin inline asm
	shfl.sync.down.b32 %r615, %r616, %r617, %r623, %r624;
	// end inline asm
	setp.gt.s32 	%p89, %r599, 23;
	min.s32 	%r628, %r615, %r616;
	selp.b32 	%r621, %r616, %r628, %p89;
	mov.b32 	%r622, 16;
	// begin inline asm
	shfl.sync.down.b32 %r620, %r621, %r622, %r623, %r624;
	// end inline asm
	setp.gt.s32 	%p90, %r599, 15;
	min.s32 	%r26, %r620, %r621;
	selp.b32 	%r703, %r621, %r26, %p90;
	setp.ne.s32 	%p91, %r599, 0;
	@%p91 bra 	$L__BB1_16;
	shr.u32 	%r629, %r5, 3;
	and.b32  	%r630, %r629, 124;
	mov.u32 	%r631, _ZZN3cub18CUB_300001_SM_10006detail6reduce27DeviceSegmentedReduceKernelINS2_10policy_hubIii7UserMinE10Policy1000EPiS8_S8_S8_iS5_iiEEvT0_T1_T2_T3_T5_T6_E12temp_storage;
	add.s32 	%r632, %r631, %r630;
	st.shared.u32 	[%r632+8], %r26;
$L__BB1_16:
	bar.sync 	0;
	setp.ne.s32 	%p92, %r5, 0;
	@%p92 bra 	$L__BB1_70;
	ld.shared.u32 	%r633, [_ZZN3cub18CUB_300001_SM_10006detail6reduce27DeviceSegmentedReduceKernelINS2_10policy_hubIii7UserMinE10Policy1000EPiS8_S8_S8_iS5_iiEEvT0_T1_T2_T3_T5_T6_E12temp_storage+12];
	min.s32 	%r634, %r633, %r703;
	ld.shared.u32 	%r635, [_ZZN3cub18CUB_300001_SM_10006detail6reduce27DeviceSegmentedReduceKernelINS2_10policy_hubIii7UserMinE10Policy1000EPiS8_S8_S8_iS5_iiEEvT0_T1_T2_T3_T5_T6_E12temp_storage+16];
	min.s32 	%r636, %r635, %r634;
	ld.shared.u32 	%r637, [_ZZN3cub18CUB_300001_SM_10006detail6reduce27DeviceSegmentedReduceKernelINS2_10policy_hubIii7UserMinE10Policy1000EPiS8_S8_S8_iS5_iiEEvT0_T1_T2_T3_T5_T6_E12temp_storage+20];
	min.s32 	%r638, %r637, %r636;
	ld.shared.u32 	%r639, [_ZZN3cub18CUB_300001_SM_10006detail6reduce27DeviceSegmentedReduceKernelINS2_10policy_hubIii7UserMinE10Policy1000EPiS8_S8_S8_iS5_iiEEvT0_T1_T2_T3_T5_T6_E12temp_storage+24];
	min.s32 	%r640, %r639, %r638;
	ld.shared.u32 	%r641, [_ZZN3cub18CUB_300001_SM_10006detail6reduce27DeviceSegmentedReduceKernelINS2_10policy_hubIii7UserMinE10Policy1000EPiS8_S8_S8_iS5_iiEEvT0_T1_T2_T3_T5_T6_E12temp_storage+28];
	min.s32 	%r642, %r641, %r640;
	ld.shared.u32 	%r643, [_ZZN3cub18CUB_300001_SM_10006detail6reduce27DeviceSegmentedReduceKernelINS2_10policy_hubIii7UserMinE10Policy1000EPiS8_S8_S8_iS5_iiEEvT0_T1_T2_T3_T5_T6_E12temp_storage+32];
	min.s32 	%r644, %r643, %r642;
	ld.shared.u32 	%r645, [_ZZN3cub18CUB_300001_SM_10006detail6reduce27DeviceSegmentedReduceKernelINS2_10policy_hubIii7UserMinE10Policy1000EPiS8_S8_S8_iS5_iiEEvT0_T1_T2_T3_T5_T6_E12temp_storage+36];
	min.s32 	%r703, %r645, %r644;
	bra.uni 	$L__BB1_70;
$L__BB1_18:
	// begin inline asm
	mov.u32 %r536, %laneid;
	// end inline asm
	and.b32  	%r562, %r5, 992;
	add.s32 	%r563, %r562, 32;
	setp.gt.s32 	%p71, %r563, %r4;
	not.b32 	%r564, %r562;
	add.s32 	%r565, %r4, %r564;
	selp.b32 	%r560, %r565, 31, %p71;
	mov.b32 	%r539, 1;
	mov.b32 	%r561, -1;
	// begin inline asm
	shfl.sync.down.b32 %r537, %r661, %r539, %r560, %r561;
	// end inline asm
	setp.lt.s32 	%p72, %r536, %r560;
	min.s32 	%r566, %r537, %r661;
	selp.b32 	%r543, %r566, %r661, %p72;
	mov.b32 	%r544, 2;
	// begin inline asm
	shfl.sync.down.b32 %r542, %r543, %r544, %r560, %r561;
	// end inline asm
	add.s32 	%r567, %r536, 2;
	setp.gt.s32 	%p73, %r567, %r560;
	min.s32 	%r568, %r542, %r543;
	selp.b32 	%r548, %r543, %r568, %p73;
	mov.b32 	%r549, 4;
	// begin inline asm
	shfl.sync.down.b32 %r547, %r548, %r549, %r560, %r561;
	// end inline asm
	add.s32 	%r569, %r536, 4;
	setp.gt.s32 	%p74, %r569, %r560;
	min.s32 	%r570, %r547, %r548;
	selp.b32 	%r553, %r548, %r570, %p74;
	mov.b32 	%r554, 8;
	// begin inline asm
	shfl.sync.down.b32 %r552, %r553, %r554, %r560, %r561;
	// end inline asm
	add.s32 	%r571, %r536, 8;
	setp.gt.s32 	%p75, %r571, %r560;
	min.s32 	%r572, %r552, %r553;
	selp.b32 	%r558, %r553, %r572, %p75;
	mov.b32 	%r559, 16;
	// begin inline asm
	shfl.sync.down.b32 %r557, %r558, %r559, %r560, %r561;
	// end inline asm
	add.s32 	%r573, %r536, 16;
	setp.gt.s32 	%p76, %r573, %r560;
	min.s32 	%r574, %r557, %r558;
	selp.b32 	%r703, %r558, %r574, %p76;
	setp.ne.s32 	%p77, %r536, 0;
	@%p77 bra 	$L__BB1_20;
	shr.u32 	%r575, %r5, 3;
	and.b32  	%r576, %r575, 124;
	mov.u32 	%r577, _ZZN3cub18CUB_300001_SM_10006detail6reduce27DeviceSegmentedReduceKernelINS2_10policy_hubIii7UserMinE10Policy1000EPiS8_S8_S8_iS5_iiEEvT0_T1_T2_T3_T5_T6_E12temp_storage;
	add.s32 	%r578, %r577, %r576;
	st.shared.u32 	[%r578+8], %r703;
$L__BB1_20:
	bar.sync 	0;
	setp.ne.s32 	%p78, %r5, 0;
	@%p78 bra 	$L__BB1_70;
	setp.gt.s32 	%p79, %r4, 32;
	ld.shared.u32 	%r579, [_ZZN3cub18CUB_300001_SM_10006detail6reduce27DeviceSegmentedReduceKernelINS2_10policy_hubIii7UserMinE10Policy1000EPiS8_S8_S8_iS5_iiEEvT0_T1_T2_T3_T5_T6_E12temp_storage+12];
	min.s32 	%r580, %r579, %r703;
	selp.b32 	%r581, %r580, %r703, %p79;
	setp.gt.s32 	%p80, %r4, 64;
	ld.shared.u32 	%r582, [_ZZN3cub18CUB_300001_SM_10006detail6reduce27DeviceSegmentedReduceKernelINS2_10policy_hubIii7UserMinE10Policy1000EPiS8_S8_S8_iS5_iiEEvT0_T1_T2_T3_T5_T6_E12temp_storage+16];
	min.s32 	%r583, %r582, %r581;
	selp.b32 	%r584, %r583, %r581, %p80;
	setp.gt.s32 	%p81, %r4, 96;
	ld.shared.u32 	%r585, [_ZZN3cub18CUB_300001_SM_10006detail6reduce27DeviceSegmentedReduceKernelINS2_10policy_hubIii7UserMinE10Policy1000EPiS8_S8_S8_iS5_iiEEvT0_T1_T2_T3_T5_T6_E12temp_storage+20];
	min.s32 	%r586, %r585, %r584;
	selp.b32 	%r587, %r586, %r584, %p81;
	setp.gt.s32 	%p82, %r4, 128;
	ld.shared.u32 	%r588, [_ZZN3cub18CUB_300001_SM_10006detail6reduce27DeviceSegmentedReduceKernelINS2_10policy_hubIii7UserMinE10Policy1000EPiS8_S8_S8_iS5_iiEEvT0_T1_T2_T3_T5_T6_E12temp_storage+24];
	min.s32 	%r589, %r588, %r587;
	selp.b32 	%r590, %r589, %r587, %p82;
	setp.gt.s32 	%p83, %r4, 160;
	ld.shared.u32 	%r591, [_ZZN3cub18CUB_300001_SM_10006detail6reduce27DeviceSegmentedReduceKernelINS2_10policy_hubIii7UserMinE10Policy1000EPiS8_S8_S8_iS5_iiEEvT0_T1_T2_T3_T5_T6_E12temp_storage+28];
	min.s32 	%r592, %r591, %r590;
	selp.b32 	%r593, %r592, %r590, %p83;
	setp.gt.s32 	%p84, %r4, 192;
	ld.shared.u32 	%r594, [_ZZN3cub18CUB_300001_SM_10006detail6reduce27DeviceSegmentedReduceKernelINS2_10policy_hubIii7UserMinE10Policy1000EPiS8_S8_S8_iS5_iiEEvT0_T1_T2_T3_T5_T6_E12temp_storage+32];
	min.s32 	%r595, %r594, %r593;
	selp.b32 	%r596, %r595, %r593, %p84;
	setp.gt.s32 	%p85, %r4, 224;
	ld.shared.u32 	%r597, [_ZZN3cub18CUB_300001_SM_10006detail6reduce27DeviceSegmentedReduceKernelINS2_10policy_hubIii7UserMinE10Policy1000EPiS8_S8_S8_iS5_iiEEvT0_T1_T2_T3_T5_T6_E12temp_storage+36];
	min.s32 	%r598, %r597, %r596;
	selp.b32 	%r703, %r598, %r596, %p85;
	bra.uni 	$L__BB1_70;
$L__BB1_22:
	mov.u32 	%r31, %tid.x;
	shl.b32 	%r392, %r31, 2;
	mul.wide.u32 	%rd112, %r392, 4;
	add.s64 	%rd102, %rd2, %rd112;
	// begin inline asm
	ld.global.nc.v2.u64 {%rd100, %rd101}, [%rd102];
	// end inline asm
	mov.b64 	{%r393, %r394}, %rd101;
	mov.b64 	{%r395, %r396}, %rd100;
	add.s64 	%rd105, %rd102, 4096;
	// begin inline asm
	ld.global.nc.v2.u64 {%rd103, %rd104}, [%rd105];
	// end inline asm
	mov.b64 	{%r397, %r398}, %rd104;
	mov.b64 	{%r399, %r400}, %rd103;
	add.s64 	%rd108, %rd102, 8192;
	// begin inline asm
	ld.global.nc.v2.u64 {%rd106, %rd107}, [%rd108];
	// end inline asm
	mov.b64 	{%r401, %r402}, %rd107;
	mov.b64 	{%r403, %r404}, %rd106;
	add.s64 	%rd111, %rd102, 12288;
	// begin inline asm
	ld.global.nc.v2.u64 {%rd109, %rd110}, [%rd111];
	// end inline asm
	mov.b64 	{%r405, %r406}, %rd110;
	mov.b64 	{%r407, %r408}, %rd109;
	min.s32 	%r409, %r396, %r395;
	min.s32 	%r410, %r393, %r409;
	min.s32 	%r411, %r394, %r410;
	min.s32 	%r412, %r399, %r411;
	min.s32 	%r413, %r400, %r412;
	min.s32 	%r414, %r397, %r413;
	min.s32 	%r415, %r398, %r414;
	min.s32 	%r416, %r403, %r415;
	min.s32 	%r417, %r404, %r416;
	min.s32 	%r418, %r401, %r417;
	min.s32 	%r419, %r402, %r418;
	min.s32 	%r420, %r407, %r419;
	min.s32 	%r421, %r408, %r420;
	min.s32 	%r422, %r405, %r421;
	min.s32 	%r676, %r406, %r422;
	add.s32 	%r663, %r2, 4352;
	add.s32 	%r34, %r3, -4097;
	add.s32 	%r35, %r31, %r2;
	sub.s32 	%r662, %r34, %r35;
	mov.b32 	%r664, 0;
$L__BB1_23:
	add.s32 	%r42, %r2, 4096;
	add.s32 	%r423, %r3, -4096;
	setp.gt.s32 	%p49, %r42, %r423;
	@%p49 bra 	$L__BB1_25;
	cvt.s64.s32 	%rd125, %r2;
	cvt.u64.u32 	%rd126, %r392;
	add.s64 	%rd127, %rd125, %rd126;
	shl.b64 	%rd128, %rd127, 2;
	add.s64 	%rd129, %rd21, %rd128;
	add.s64 	%rd115, %rd129, 16384;
	// begin inline asm
	ld.global.nc.v2.u64 {%rd113, %rd114}, [%rd115];
	// end inline asm
	mov.b64 	{%r425, %r426}, %rd114;
	mov.b64 	{%r427, %r428}, %rd113;
	add.s64 	%rd118, %rd129, 20480;
	// begin inline asm
	ld.global.nc.v2.u64 {%rd116, %rd117}, [%rd118];
	// end inline asm
	mov.b64 	{%r429, %r430}, %rd117;
	mov.b64 	{%r431, %r432}, %rd116;
	add.s64 	%rd121, %rd129, 24576;
	// begin inline asm
	ld.global.nc.v2.u64 {%rd119, %rd120}, [%rd121];
	// end inline asm
	mov.b64 	{%r433, %r434}, %rd120;
	mov.b64 	{%r435, %r436}, %rd119;
	add.s64 	%rd124, %rd129, 28672;
	// begin inline asm
	ld.global.nc.v2.u64 {%rd122, %rd123}, [%rd124];
	// end inline asm
	mov.b64 	{%r437, %r438}, %rd123;
	mov.b64 	{%r439, %r440}, %rd122;
	min.s32 	%r441, %r427, %r676;
	min.s32 	%r442, %r428, %r441;
	min.s32 	%r443, %r425, %r442;
	min.s32 	%r444, %r426, %r443;
	min.s32 	%r445, %r431, %r444;
	min.s32 	%r446, %r432, %r445;
	min.s32 	%r447, %r429, %r446;
	min.s32 	%r448, %r430, %r447;
	min.s32 	%r449, %r435, %r448;
	min.s32 	%r450, %r436, %r449;
	min.s32 	%r451, %r433, %r450;
	min.s32 	%r452, %r434, %r451;
	min.s32 	%r453, %r439, %r452;
	min.s32 	%r454, %r440, %r453;
	min.s32 	%r455, %r437, %r454;
	min.s32 	%r676, %r438, %r455;
	sub.s32 	%r456, %r3, %r42;
	setp.lt.s32 	%p50, %r456, 4096;
	add.s32 	%r664, %r664, 1;
	add.s32 	%r663, %r663, 4096;
	add.s32 	%r662, %r662, -4096;
	mov.u32 	%r2, %r42;
	@%p50 bra 	$L__BB1_33;
	bra.uni 	$L__BB1_23;
$L__BB1_25:
	setp.le.s32 	%p51, %r3, %r42;
	@%p51 bra 	$L__BB1_33;
	sub.s32 	%r47, %r3, %r42;
	setp.ge.s32 	%p52, %r31, %r47;
	@%p52 bra 	$L__BB1_33;
	shl.b32 	%r458, %r664, 12;
	add.s32 	%r459, %r35, %r458;
	sub.s32 	%r48, %r34, %r459;
	and.b32  	%r460, %r48, 768;
	setp.eq.s32 	%p53, %r460, 768;
	mov.u32 	%r670, %r31;
	@%p53 bra 	$L__BB1_30;
	cvt.u64.u32 	%rd130, %r31;
	cvt.s64.s32 	%rd131, %r2;
	add.s64 	%rd132, %rd130, %rd131;
	shl.b64 	%rd133, %rd132, 2;
	add.s64 	%rd134, %rd21, %rd133;
	add.s64 	%rd163, %rd134, 16384;
	cvt.u16.u32 	%rs4, %r662;
	shr.u16 	%rs5, %rs4, 8;
	add.s16 	%rs6, %rs5, 1;
	cvt.u32.u16 	%r461, %rs6;
	and.b32  	%r462, %r461, 3;
	neg.s32 	%r667, %r462;
	mov.u32 	%r670, %r31;
$L__BB1_29:
	.pragma "nounroll";
	// begin inline asm
	ld.global.nc.u32 %r463, [%rd163];
	// end inline asm
	min.s32 	%r676, %r463, %r676;
	add.s32 	%r670, %r670, 256;
	add.s64 	%rd163, %rd163, 1024;
	add.s32 	%r667, %r667, 1;
	setp.ne.s32 	%p54, %r667, 0;
	@%p54 bra 	$L__BB1_29;
$L__BB1_30:
	setp.lt.u32 	%p55, %r48, 768;
	@%p55 bra 	$L__BB1_33;
	add.s64 	%rd10, %rd21, 16384;
	cvt.s64.s32 	%rd11, %r2;
	add.s32 	%r673, %r670, %r663;
$L__BB1_32:
	cvt.s64.s32 	%rd140, %r670;
	add.s64 	%rd141, %rd11, %rd140;
	shl.b64 	%rd142, %rd141, 2;
	add.s64 	%rd136, %rd10, %rd142;
	mul.wide.s32 	%rd143, %r673, 4;
	add.s64 	%rd137, %rd21, %rd143;
	// begin inline asm
	ld.global.nc.u32 %r464, [%rd136];
	// end inline asm
	min.s32 	%r468, %r464, %r676;
	// begin inline asm
	ld.global.nc.u32 %r465, [%rd137];
	// end inline asm
	min.s32 	%r469, %r465, %r468;
	add.s64 	%rd138, %rd137, 1024;
	// begin inline asm
	ld.global.nc.u32 %r466, [%rd138];
	// end inline asm
	min.s32 	%r470, %r466, %r469;
	add.s64 	%rd139, %rd137, 2048;
	// begin inline asm
	ld.global.nc.u32 %r467, [%rd139];
	// end inline asm
	min.s32 	%r676, %r467, %r470;
	add.s32 	%r670, %r670, 1024;
	add.s32 	%r673, %r673, 1024;
	setp.lt.s32 	%p56, %r670, %r47;
	@%p56 bra 	$L__BB1_32;
$L__BB1_33:
	// begin inline asm
	mov.u32 %r471, %laneid;
	// end inline asm
	mov.b32 	%r474, 1;
	mov.b32 	%r495, 31;
	mov.b32 	%r496, -1;
	// begin inline asm
	shfl.sync.down.b32 %r472, %r676, %r474, %r495, %r496;
	// end inline asm
	setp.gt.s32 	%p57, %r471, 30;
	min.s32 	%r497, %r472, %r676;
	selp.b32 	%r478, %r676, %r497, %p57;
	mov.b32 	%r479, 2;
	// begin inline asm
	shfl.sync.down.b32 %r477, %r478, %r479, %r495, %r496;
	// end inline asm
	setp.gt.s32 	%p58, %r471, 29;
	min.s32 	%r498, %r477, %r478;
	selp.b32 	%r483, %r478, %r498, %p58;
	mov.b32 	%r484, 4;
	// begin inline asm
	shfl.sync.down.b32 %r482, %r483, %r484, %r495, %r496;
	// end inline asm
	setp.gt.s32 	%p59, %r471, 27;
	min.s32 	%r499, %r482, %r483;
	selp.b32 	%r488, %r483, %r499, %p59;
	mov.b32 	%r489, 8;
	// begin inline asm
	shfl.sync.down.b32 %r487, %r488, %r489, %r495, %r496;
	// end inline asm
	setp.gt.s32 	%p60, %r471, 23;
	min.s32 	%r500, %r487, %r488;
	selp.b32 	%r493, %r488, %r500, %p60;
	mov.b32 	%r494, 16;
	// begin inline asm
	shfl.sync.down.b32 %r492, %r493, %r494, %r495, %r496;
	// end inline asm
	setp.gt.s32 	%p61, %r471, 15;
	min.s32 	%r67, %r492, %r493;
	selp.b32 	%r703, %r493, %r67, %p61;
	setp.ne.s32 	%p62, %r471, 0;
	@%p62 bra 	$L__BB1_35;
	shr.u32 	%r501, %r31, 3;
	and.b32  	%r502, %r501, 124;
	mov.u32 	%r503, _ZZN3cub18CUB_300001_SM_10006detail6reduce27DeviceSegmentedReduceKernelINS2_10policy_hubIii7UserMinE10Policy1000EPiS8_S8_S8_iS5_iiEEvT0_T1_T2_T3_T5_T6_E12temp_storage;
	add.s32 	%r504, %r503, %r502;
	st.shared.u32 	[%r504+8], %r67;
$L__BB1_35:
	bar.sync 	0;
	setp.ne.s32 	%p63, %r31, 0;
	@%p63 bra 	$L__BB1_70;
	ld.shared.u32 	%r505, [_ZZN3cub18CUB_300001_SM_10006detail6reduce27DeviceSegmentedReduceKernelINS2_10policy_hubIii7UserMinE10Policy1000EPiS8_S8_S8_iS5_iiEEvT0_T1_T2_T3_T5_T6_E12temp_storage+12];
	min.s32 	%r506, %r505, %r703;
	ld.shared.u32 	%r507, [_ZZN3cub18CUB_300001_SM_10006detail6reduce27DeviceSegmentedReduceKernelINS2_10policy_hubIii7UserMinE10Policy1000EPiS8_S8_S8_iS5_iiEEvT0_T1_T2_T3_T5_T6_E12temp_storage+16];
	min.s32 	%r508, %r507, %r506;
	ld.shared.u32 	%r509, [_ZZN3cub18CUB_300001_SM_10006detail6reduce27DeviceSegmentedReduceKernelINS2_10policy_hubIii7UserMinE10Policy1000EPiS8_S8_S8_iS5_iiEEvT0_T1_T2_T3_T5_T6_E12temp_storage+20];
	min.s32 	%r510, %r509, %r508;
	ld.shared.u32 	%r511, [_ZZN3cub18CUB_300001_SM_10006detail6reduce27DeviceSegmentedReduceKernelINS2_10policy_hubIii7UserMinE10Policy1000EPiS8_S8_S8_iS5_iiEEvT0_T1_T2_T3_T5_T6_E12temp_storage+24];
	min.s32 	%r512, %r511, %r510;
	ld.shared.u32 	%r513, [_ZZN3cub18CUB_300001_SM_10006detail6reduce27DeviceSegmentedReduceKernelINS2_10policy_hubIii7UserMinE10Policy1000EPiS8_S8_S8_iS5_iiEEvT0_T1_T2_T3_T5_T6_E12temp_storage+28];
	min.s32 	%r514, %r513, %r512;
	ld.shared.u32 	%r515, [_ZZN3cub18CUB_300001_SM_10006detail6reduce27DeviceSegmentedReduceKernelINS2_10policy_hubIii7UserMinE10Policy1000EPiS8_S8_S8_iS5_iiEEvT0_T1_T2_T3_T5_T6_E12temp_storage+32];
	min.s32 	%r516, %r515, %r514;
	ld.shared.u32 	%r517, [_ZZN3cub18CUB_300001_SM_10006detail6reduce27DeviceSegmentedReduceKernelINS2_10policy_hubIii7UserMinE10Policy1000EPiS8_S8_S8_iS5_iiEEvT0_T1_T2_T3_T5_T6_E12temp_storage+36];
	min.s32 	%r703, %r517, %r516;
	bra.uni 	$L__BB1_70;
$L__BB1_37:
	sub.s32 	%r70, %r3, %r2;
	setp.gt.s32 	%p3, %r70, 4095;
	@%p3 bra 	$L__BB1_55;
	mov.u32 	%r71, %tid.x;
	setp.ge.s32 	%p19, %r71, %r70;
	mov.b32 	%r687, 0;
	mov.u32 	%r682, %r71;
	@%p19 bra 	$L__BB1_40;
	shl.b32 	%r265, %r71, 2;
	cvt.u64.u32 	%rd89, %r265;
	add.s64 	%rd88, %rd2, %rd89;
	// begin inline asm
	ld.global.nc.u32 %r687, [%rd88];
	// end inline asm
	add.s32 	%r682, %r71, 256;
$L__BB1_40:
	setp.ge.s32 	%p20, %r682, %r70;
	@%p20 bra 	$L__BB1_46;
	not.b32 	%r267, %r682;
	add.s32 	%r268, %r3, %r267;
	sub.s32 	%r76, %r268, %r2;
	and.b32  	%r269, %r76, 768;
	setp.eq.s32 	%p21, %r269, 768;
	@%p21 bra 	$L__BB1_44;
	mul.wide.u32 	%rd91, %r682, 4;
	add.s64 	%rd92, %rd30, %rd91;
	add.s64 	%rd164, %rd21, %rd92;
	shr.u32 	%r270, %r76, 8;
	add.s32 	%r271, %r270, 1;
	and.b32  	%r272, %r271, 3;
	neg.s32 	%r679, %r272;
$L__BB1_43:
	.pragma "nounroll";
	// begin inline asm
	ld.global.nc.u32 %r273, [%rd164];
	// end inline asm
	min.s32 	%r687, %r273, %r687;
	add.s32 	%r682, %r682, 256;
	add.s64 	%rd164, %rd164, 1024;
	add.s32 	%r679, %r679, 1;
	setp.ne.s32 	%p22, %r679, 0;
	@%p22 bra 	$L__BB1_43;
$L__BB1_44:
	setp.lt.u32 	%p23, %r76, 768;
	@%p23 bra 	$L__BB1_46;
$L__BB1_45:
	mul.wide.s32 	%rd99, %r682, 4;
	add.s64 	%rd95, %rd2, %rd99;
	// begin inline asm
	ld.global.nc.u32 %r274, [%rd95];
	// end inline asm
	min.s32 	%r278, %r274, %r687;
	add.s64 	%rd96, %rd95, 1024;
	// begin inline asm
	ld.global.nc.u32 %r275, [%rd96];
	// end inline asm
	min.s32 	%r279, %r275, %r278;
	add.s64 	%rd97, %rd95, 2048;
	// begin inline asm
	ld.global.nc.u32 %r276, [%rd97];
	// end inline asm
	min.s32 	%r280, %r276, %r279;
	add.s64 	%rd98, %rd95, 3072;
	// begin inline asm
	ld.global.nc.u32 %r277, [%rd98];
	// end inline asm
	min.s32 	%r687, %r277, %r280;
	add.s32 	%r682, %r682, 1024;
	setp.lt.s32 	%p24, %r682, %r70;
	@%p24 bra 	$L__BB1_45;
$L__BB1_46:
	setp.lt.s32 	%p25, %r70, 256;
	@%p25 bra 	$L__BB1_51;
	// begin inline asm
	mov.u32 %r344, %laneid;
	// end inline asm
	mov.b32 	%r347, 1;
	mov.b32 	%r368, 31;
	mov.b32 	%r369, -1;
	// begin inline asm
	shfl.sync.down.b32 %r345, %r687, %r347, %r368, %r369;
	// end inline asm
	setp.gt.s32 	%p41, %r344, 30;
	min.s32 	%r370, %r345, %r687;
	selp.b32 	%r351, %r687, %r370, %p41;
	mov.b32 	%r352, 2;
	// begin inline asm
	shfl.sync.down.b32 %r350, %r351, %r352, %r368, %r369;
	// end inline asm
	setp.gt.s32 	%p42, %r344, 29;
	min.s32 	%r371, %r350, %r351;
	selp.b32 	%r356, %r351, %r371, %p42;
	mov.b32 	%r357, 4;
	// begin inline asm
	shfl.sync.down.b32 %r355, %r356, %r357, %r368, %r369;
	// end inline asm
	setp.gt.s32 	%p43, %r344, 27;
	min.s32 	%r372, %r355, %r356;
	selp.b32 	%r361, %r356, %r372, %p43;
	mov.b32 	%r362, 8;
	// begin inline asm
	shfl.sync.down.b32 %r360, %r361, %r362, %r368, %r369;
	// end inline asm
	setp.gt.s32 	%p44, %r344, 23;
	min.s32 	%r373, %r360, %r361;
	selp.b32 	%r366, %r361, %r373, %p44;
	mov.b32 	%r367, 16;
	// begin inline asm
	shfl.sync.down.b32 %r365, %r366, %r367, %r368, %r369;
	// end inline asm
	setp.gt.s32 	%p45, %r344, 15;
	min.s32 	%r92, %r365, %r366;
	selp.b32 	%r703, %r366, %r92, %p45;
	setp.ne.s32 	%p46, %r344, 0;
	@%p46 bra 	$L__BB1_49;
	shr.u32 	%r374, %r71, 3;
	and.b32  	%r375, %r374, 124;
	mov.u32 	%r376, _ZZN3cub18CUB_300001_SM_10006detail6reduce27DeviceSegmentedReduceKernelINS2_10policy_hubIii7UserMinE10Policy1000EPiS8_S8_S8_iS5_iiEEvT0_T1_T2_T3_T5_T6_E12temp_storage;
	add.s32 	%r377, %r376, %r375;
	st.shared.u32 	[%r377+8], %r92;
$L__BB1_49:
	bar.sync 	0;
	setp.ne.s32 	%p47, %r71, 0;
	@%p47 bra 	$L__BB1_70;
	ld.shared.u32 	%r378, [_ZZN3cub18CUB_300001_SM_10006detail6reduce27DeviceSegmentedReduceKernelINS2_10policy_hubIii7UserMinE10Policy1000EPiS8_S8_S8_iS5_iiEEvT0_T1_T2_T3_T5_T6_E12temp_storage+12];
	min.s32 	%r379, %r378, %r703;
	ld.shared.u32 	%r380, [_ZZN3cub18CUB_300001_SM_10006detail6reduce27DeviceSegmentedReduceKernelINS2_10policy_hubIii7UserMinE10Policy1000EPiS8_S8_S8_iS5_iiEEvT0_T1_T2_T3_T5_T6_E12temp_storage+16];
	min.s32 	%r381, %r380, %r379;
	ld.shared.u32 	%r382, [_ZZN3cub18CUB_300001_SM_10006detail6reduce27DeviceSegmentedReduceKernelINS2_10policy_hubIii7UserMinE10Policy1000EPiS8_S8_S8_iS5_iiEEvT0_T1_T2_T3_T5_T6_E12temp_storage+20];
	min.s32 	%r383, %r382, %r381;
	ld.shared.u32 	%r384, [_ZZN3cub18CUB_300001_SM_10006detail6reduce27DeviceSegmentedReduceKernelINS2_10policy_hubIii7UserMinE10Policy1000EPiS8_S8_S8_iS5_iiEEvT0_T1_T2_T3_T5_T6_E12temp_storage+24];
	min.s32 	%r385, %r384, %r383;
	ld.shared.u32 	%r386, [_ZZN3cub18CUB_300001_SM_10006detail6reduce27DeviceSegmentedReduceKernelINS2_10policy_hubIii7UserMinE10Policy1000EPiS8_S8_S8_iS5_iiEEvT0_T1_T2_T3_T5_T6_E12temp_storage+28];
	min.s32 	%r387, %r386, %r385;
	ld.shared.u32 	%r388, [_ZZN3cub18CUB_300001_SM_10006detail6reduce27DeviceSegmentedReduceKernelINS2_10policy_hubIii7UserMinE10Policy1000EPiS8_S8_S8_iS5_iiEEvT0_T1_T2_T3_T5_T6_E12temp_storage+32];
	min.s32 	%r389, %r388, %r387;
	ld.shared.u32 	%r390, [_ZZN3cub18CUB_300001_SM_10006detail6reduce27DeviceSegmentedReduceKernelINS2_10policy_hubIii7UserMinE10Policy1000EPiS8_S8_S8_iS5_iiEEvT0_T1_T2_T3_T5_T6_E12temp_storage+36];
	min.s32 	%r703, %r390, %r389;
	bra.uni 	$L__BB1_70;
$L__BB1_51:
	// begin inline asm
	mov.u32 %r281, %laneid;
	// end inline asm
	and.b32  	%r307, %r71, 992;
	add.s32 	%r308, %r307, 32;
	setp.gt.s32 	%p26, %r308, %r70;
	not.b32 	%r309, %r307;
	add.s32 	%r310, %r70, %r309;
	selp.b32 	%r305, %r310, 31, %p26;
	mov.b32 	%r284, 1;
	mov.b32 	%r306, -1;
	// begin inline asm
	shfl.sync.down.b32 %r282, %r687, %r284, %r305, %r306;
	// end inline asm
	setp.lt.s32 	%p27, %r281, %r305;
	min.s32 	%r311, %r282, %r687;
	selp.b32 	%r288, %r311, %r687, %p27;
	mov.b32 	%r289, 2;
	// begin inline asm
	shfl.sync.down.b32 %r287, %r288, %r289, %r305, %r306;
	// end inline asm
	add.s32 	%r312, %r281, 2;
	setp.gt.s32 	%p28, %r312, %r305;
	min.s32 	%r313, %r287, %r288;
	selp.b32 	%r293, %r288, %r313, %p28;
	mov.b32 	%r294, 4;
	// begin inline asm
	shfl.sync.down.b32 %r292, %r293, %r294, %r305, %r306;
	// end inline asm
	add.s32 	%r314, %r281, 4;
	setp.gt.s32 	%p29, %r314, %r305;
	min.s32 	%r315, %r292, %r293;
	selp.b32 	%r298, %r293, %r315, %p29;
	mov.b32 	%r299, 8;
	// begin inline asm
	shfl.sync.down.b32 %r297, %r298, %r299, %r305, %r306;
	// end inline asm
	add.s32 	%r316, %r281, 8;
	setp.gt.s32 	%p30, %r316, %r305;
	min.s32 	%r317, %r297, %r298;
	selp.b32 	%r303, %r298, %r317, %p30;
	mov.b32 	%r304, 16;
	// begin inline asm
	shfl.sync.down.b32 %r302, %r303, %r304, %r305, %r306;
	// end inline asm
	add.s32 	%r318, %r281, 16;
	setp.gt.s32 	%p31, %r318, %r305;
	min.s32 	%r319, %r302, %r303;
	selp.b32 	%r703, %r303, %r319, %p31;
	setp.ne.s32 	%p32, %r281, 0;
	@%p32 bra 	$L__BB1_53;
	shr.u32 	%r320, %r71, 3;
	and.b32  	%r321, %r320, 124;
	mov.u32 	%r322, _ZZN3cub18CUB_300001_SM_10006detail6reduce27DeviceSegmentedReduceKernelINS2_10policy_hubIii7UserMinE10Policy1000EPiS8_S8_S8_iS5_iiEEvT0_T1_T2_T3_T5_T6_E12temp_storage;
	add.s32 	%r323, %r322, %r321;
	st.shared.u32 	[%r323+8], %r703;
$L__BB1_53:
	bar.sync 	0;
	setp.ne.s32 	%p33, %r71, 0;
	@%p33 bra 	$L__BB1_70;
	setp.gt.s32 	%p34, %r70, 32;
	ld.shared.u32 	%r324, [_ZZN3cub18CUB_300001_SM_10006detail6reduce27DeviceSegmentedReduceKernelINS2_10policy_hubIii7UserMinE10Policy1000EPiS8_S8_S8_iS5_iiEEvT0_T1_T2_T3_T5_T6_E12temp_storage+12];
	min.s32 	%r325, %r324, %r703;
	selp.b32 	%r326, %r325, %r703, %p34;
	setp.gt.s32 	%p35, %r70, 64;
	ld.shared.u32 	%r327, [_ZZN3cub18CUB_300001_SM_10006detail6reduce27DeviceSegmentedReduceKernelINS2_10policy_hubIii7UserMinE10Policy1000EPiS8_S8_S8_iS5_iiEEvT0_T1_T2_T3_T5_T6_E12temp_storage+16];
	min.s32 	%r328, %r327, %r326;
	selp.b32 	%r329, %r328, %r326, %p35;
	setp.gt.s32 	%p36, %r70, 96;
	ld.shared.u32 	%r330, [_ZZN3cub18CUB_300001_SM_10006detail6reduce27DeviceSegmentedReduceKernelINS2_10policy_hubIii7UserMinE10Policy1000EPiS8_S8_S8_iS5_iiEEvT0_T1_T2_T3_T5_T6_E12temp_storage+20];
	min.s32 	%r331, %r330, %r329;
	selp.b32 	%r332, %r331, %r329, %p36;
	setp.gt.s32 	%p37, %r70, 128;
	ld.shared.u32 	%r333, [_ZZN3cub18CUB_300001_SM_10006detail6reduce27DeviceSegmentedReduceKernelINS2_10policy_hubIii7UserMinE10Policy1000EPiS8_S8_S8_iS5_iiEEvT0_T1_T2_T3_T5_T6_E12temp_storage+24];
	min.s32 	%r334, %r333, %r332;
	selp.b32 	%r335, %r334, %r332, %p37;
	setp.gt.s32 	%p38, %r70, 160;
	ld.shared.u32 	%r336, [_ZZN3cub18CUB_300001_SM_10006detail6reduce27DeviceSegmentedReduceKernelINS2_10policy_hubIii7UserMinE10Policy1000EPiS8_S8_S8_iS5_iiEEvT0_T1_T2_T3_T5_T6_E12temp_storage+28];
	min.s32 	%r337, %r336, %r335;
	selp.b32 	%r338, %r337, %r335, %p38;
	setp.gt.s32 	%p39, %r70, 192;
	ld.shared.u32 	%r339, [_ZZN3cub18CUB_300001_SM_10006detail6reduce27DeviceSegmentedReduceKernelINS2_10policy_hubIii7UserMinE10Policy1000EPiS8_S8_S8_iS5_iiEEvT0_T1_T2_T3_T5_T6_E12temp_storage+32];
	min.s32 	%r340, %r339, %r338;
	selp.b32 	%r341, %r340, %r338, %p39;
	setp.gt.s32 	%p40, %r70, 224;
	ld.shared.u32 	%r342, [_ZZN3cub18CUB_300001_SM_10006detail6reduce27DeviceSegmentedReduceKernelINS2_10policy_hubIii7UserMinE10Policy1000EPiS8_S8_S8_iS5_iiEEvT0_T1_T2_T3_T5_T6_E12temp_storage+36];
	min.s32 	%r343, %r342, %r341;
	selp.b32 	%r703, %r343, %r341, %p40;
	bra.uni 	$L__BB1_70;
$L__BB1_55:
	mov.u32 	%r97, %tid.x;
	mul.wide.u32 	%rd48, %r97, 4;
	add.s64 	%rd32, %rd2, %rd48;
	// begin inline asm
	ld.global.nc.u32 %r138, [%rd32];
	// end inline asm
	add.s64 	%rd33, %rd32, 1024;
	// begin inline asm
	ld.global.nc.u32 %r139, [%rd33];
	// end inline asm
	add.s64 	%rd34, %rd32, 2048;
	// begin inline asm
	ld.global.nc.u32 %r140, [%rd34];
	// end inline asm
	add.s64 	%rd35, %rd32, 3072;
	// begin inline asm
	ld.global.nc.u32 %r141, [%rd35];
	// end inline asm
	add.s64 	%rd36, %rd32, 4096;
	// begin inline asm
	ld.global.nc.u32 %r142, [%rd36];
	// end inline asm
	add.s64 	%rd37, %rd32, 5120;
	// begin inline asm
	ld.global.nc.u32 %r143, [%rd37];
	// end inline asm
	add.s64 	%rd38, %rd32, 6144;
	// begin inline asm
	ld.global.nc.u32 %r144, [%rd38];
	// end inline asm
	add.s64 	%rd39, %rd32, 7168;
	// begin inline asm
	ld.global.nc.u32 %r145, [%rd39];
	// end inline asm
	add.s64 	%rd40, %rd32, 8192;
	// begin inline asm
	ld.global.nc.u32 %r146, [%rd40];
	// end inline asm
	add.s64 	%rd41, %rd32, 9216;
	// begin inline asm
	ld.global.nc.u32 %r147, [%rd41];
	// end inline asm
	add.s64 	%rd42, %rd32, 10240;
	// begin inline asm
	ld.global.nc.u32 %r148, [%rd42];
	// end inline asm
	add.s64 	%rd43, %rd32, 11264;
	// begin inline asm
	ld.global.nc.u32 %r149, [%rd43];
	// end inline asm
	add.s64 	%rd44, %rd32, 12288;
	// begin inline asm
	ld.global.nc.u32 %r150, [%rd44];
	// end inline asm
	add.s64 	%rd45, %rd32, 13312;
	// begin inline asm
	ld.global.nc.u32 %r151, [%rd45];
	// end inline asm
	add.s64 	%rd46, %rd32, 14336;
	// begin inline asm
	ld.global.nc.u32 %r152, [%rd46];
	// end inline asm
	add.s64 	%rd47, %rd32, 15360;
	// begin inline asm
	ld.global.nc.u32 %r153, [%rd47];
	// end inline asm
	min.s32 	%r155, %r139, %r138;
	min.s32 	%r156, %r140, %r155;
	min.s32 	%r157, %r141, %r156;
	min.s32 	%r158, %r142, %r157;
	min.s32 	%r159, %r143, %r158;
	min.s32 	%r160, %r144, %r159;
	min.s32 	%r161, %r145, %r160;
	min.s32 	%r162, %r146, %r161;
	min.s32 	%r163, %r147, %r162;
	min.s32 	%r164, %r148, %r163;
	min.s32 	%r165, %r149, %r164;
	min.s32 	%r166, %r150, %r165;
	min.s32 	%r167, %r151, %r166;
	min.s32 	%r168, %r152, %r167;
	min.s32 	%r702, %r153, %r168;
	add.s32 	%r689, %r2, 4352;
	add.s32 	%r100, %r3, -4097;
	add.s32 	%r101, %r97, %r2;
	sub.s32 	%r688, %r100, %r101;
	mov.b32 	%r690, 0;
$L__BB1_56:
	add.s32 	%r108, %r2, 4096;
	add.s32 	%r169, %r3, -4096;
	setp.gt.s32 	%p4, %r108, %r169;
	@%p4 bra 	$L__BB1_58;
	cvt.s64.s32 	%rd65, %r108;
	cvt.s64.s32 	%rd66, %r2;
	cvt.u64.u32 	%rd67, %r97;
	add.s64 	%rd68, %rd67, %rd66;
	shl.b64 	%rd69, %rd68, 2;
	add.s64 	%rd70, %rd21, %rd69;
	add.s64 	%rd49, %rd70, 16384;
	// begin inline asm
	ld.global.nc.u32 %r170, [%rd49];
	// end inline asm
	add.s64 	%rd71, %rd67, %rd65;
	shl.b64 	%rd72, %rd71, 2;
	add.s64 	%rd73, %rd21, %rd72;
	add.s64 	%rd50, %rd73, 1024;
	// begin inline asm
	ld.global.nc.u32 %r171, [%rd50];
	// end inline asm
	add.s64 	%rd51, %rd73, 2048;
	// begin inline asm
	ld.global.nc.u32 %r172, [%rd51];
	// end inline asm
	add.s64 	%rd52, %rd73, 3072;
	// begin inline asm
	ld.global.nc.u32 %r173, [%rd52];
	// end inline asm
	add.s64 	%rd53, %rd73, 4096;
	// begin inline asm
	ld.global.nc.u32 %r174, [%rd53];
	// end inline asm
	add.s64 	%rd54, %rd73, 5120;
	// begin inline asm
	ld.global.nc.u32 %r175, [%rd54];
	// end inline asm
	add.s64 	%rd55, %rd73, 6144;
	// begin inline asm
	ld.global.nc.u32 %r176, [%rd55];
	// end inline asm
	add.s64 	%rd56, %rd73, 7168;
	// begin inline asm
	ld.global.nc.u32 %r177, [%rd56];
	// end inline asm
	add.s64 	%rd57, %rd73, 8192;
	// begin inline asm
	ld.global.nc.u32 %r178, [%rd57];
	// end inline asm
	add.s64 	%rd58, %rd73, 9216;
	// begin inline asm
	ld.global.nc.u32 %r179, [%rd58];
	// end inline asm
	add.s64 	%rd59, %rd73, 10240;
	// begin inline asm
	ld.global.nc.u32 %r180, [%rd59];
	// end inline asm
	add.s64 	%rd60, %rd73, 11264;
	// begin inline asm
	ld.global.nc.u32 %r181, [%rd60];
	// end inline asm
	add.s64 	%rd61, %rd73, 12288;
	// begin inline asm
	ld.global.nc.u32 %r182, [%rd61];
	// end inline asm
	add.s64 	%rd62, %rd73, 13312;
	// begin inline asm
	ld.global.nc.u32 %r183, [%rd62];
	// end inline asm
	add.s64 	%rd63, %rd73, 14336;
	// begin inline asm
	ld.global.nc.u32 %r184, [%rd63];
	// end inline asm
	add.s64 	%rd64, %rd73, 15360;
	// begin inline asm
	ld.global.nc.u32 %r185, [%rd64];
	// end inline asm
	min.s32 	%r186, %r170, %r702;
	min.s32 	%r187, %r171, %r186;
	min.s32 	%r188, %r172, %r187;
	min.s32 	%r189, %r173, %r188;
	min.s32 	%r190, %r174, %r189;
	min.s32 	%r191, %r175, %r190;
	min.s32 	%r192, %r176, %r191;
	min.s32 	%r193, %r177, %r192;
	min.s32 	%r194, %r178, %r193;
	min.s32 	%r195, %r179, %r194;
	min.s32 	%r196, %r180, %r195;
	min.s32 	%r197, %r181, %r196;
	min.s32 	%r198, %r182, %r197;
	min.s32 	%r199, %r183, %r198;
	min.s32 	%r200, %r184, %r199;
	min.s32 	%r702, %r185, %r200;
	sub.s32 	%r201, %r3, %r108;
	setp.lt.s32 	%p5, %r201, 4096;
	add.s32 	%r690, %r690, 1;
	add.s32 	%r689, %r689, 4096;
	add.s32 	%r688, %r688, -4096;
	mov.u32 	%r2, %r108;
	@%p5 bra 	$L__BB1_66;
	bra.uni 	$L__BB1_56;
$L__BB1_58:
	setp.le.s32 	%p6, %r3, %r108;
	@%p6 bra 	$L__BB1_66;
	sub.s32 	%r113, %r3, %r108;
	setp.ge.s32 	%p7, %r97, %r113;
	@%p7 bra 	$L__BB1_66;
	shl.b32 	%r203, %r690, 12;
	add.s32 	%r204, %r101, %r203;
	sub.s32 	%r114, %r100, %r204;
	and.b32  	%r205, %r114, 768;
	setp.eq.s32 	%p8, %r205, 768;
	mov.u32 	%r696, %r97;
	@%p8 bra 	$L__BB1_63;
	cvt.s64.s32 	%rd74, %r2;
	cvt.u64.u32 	%rd75, %r97;
	add.s64 	%rd76, %rd75, %rd74;
	shl.b64 	%rd77, %rd76, 2;
	add.s64 	%rd78, %rd21, %rd77;
	add.s64 	%rd165, %rd78, 16384;
	cvt.u16.u32 	%rs1, %r688;
	shr.u16 	%rs2, %rs1, 8;
	add.s16 	%rs3, %rs2, 1;
	cvt.u32.u16 	%r206, %rs3;
	and.b32  	%r207, %r206, 3;
	neg.s32 	%r693, %r207;
	mov.u32 	%r696, %r97;
$L__BB1_62:
	.pragma "nounroll";
	// begin inline asm
	ld.global.nc.u32 %r208, [%rd165];
	// end inline asm
	min.s32 	%r702, %r208, %r702;
	add.s32 	%r696, %r696, 256;
	add.s64 	%rd165, %rd165, 1024;
	add.s32 	%r693, %r693, 1;
	setp.ne.s32 	%p9, %r693, 0;
	@%p9 bra 	$L__BB1_62;
$L__BB1_63:
	setp.lt.u32 	%p10, %r114, 768;
	@%p10 bra 	$L__BB1_66;
	add.s64 	%rd19, %rd21, 16384;
	cvt.s64.s32 	%rd20, %r2;
	add.s32 	%r699, %r696, %r689;
$L__BB1_65:
	cvt.s64.s32 	%rd84, %r696;
	add.s64 	%rd85, %rd20, %rd84;
	shl.b64 	%rd86, %rd85, 2;
	add.s64 	%rd80, %rd19, %rd86;
	mul.wide.s32 	%rd87, %r699, 4;
	add.s64 	%rd81, %rd21, %rd87;
	// begin inline asm
	ld.global.nc.u32 %r209, [%rd80];
	// end inline asm
	min.s32 	%r213, %r209, %r702;
	// begin inline asm
	ld.global.nc.u32 %r210, [%rd81];
	// end inline asm
	min.s32 	%r214, %r210, %r213;
	add.s64 	%rd82, %rd81, 1024;
	// begin inline asm
	ld.global.nc.u32 %r211, [%rd82];
	// end inline asm
	min.s32 	%r215, %r211, %r214;
	add.s64 	%rd83, %rd81, 2048;
	// begin inline asm
	ld.global.nc.u32 %r212, [%rd83];
	// end inline asm
	min.s32 	%r702, %r212, %r215;
	add.s32 	%r696, %r696, 1024;
	add.s32 	%r699, %r699, 1024;
	setp.lt.s32 	%p11, %r696, %r113;
	@%p11 bra 	$L__BB1_65;
$L__BB1_66:
	// begin inline asm
	mov.u32 %r216, %laneid;
	// end inline asm
	mov.b32 	%r219, 1;
	mov.b32 	%r240, 31;
	mov.b32 	%r241, -1;
	// begin inline asm
	shfl.sync.down.b32 %r217, %r702, %r219, %r240, %r241;
	// end inline asm
	setp.gt.s32 	%p12, %r216, 30;
	min.s32 	%r242, %r217, %r702;
	selp.b32 	%r223, %r702, %r242, %p12;
	mov.b32 	%r224, 2;
	// begin inline asm
	shfl.sync.down.b32 %r222, %r223, %r224, %r240, %r241;
	// end inline asm
	setp.gt.s32 	%p13, %r216, 29;
	min.s32 	%r243, %r222, %r223;
	selp.b32 	%r228, %r223, %r243, %p13;
	mov.b32 	%r229, 4;
	// begin inline asm
	shfl.sync.down.b32 %r227, %r228, %r229, %r240, %r241;
	// end inline asm
	setp.gt.s32 	%p14, %r216, 27;
	min.s32 	%r244, %r227, %r228;
	selp.b32 	%r233, %r228, %r244, %p14;
	mov.b32 	%r234, 8;
	// begin inline asm
	shfl.sync.down.b32 %r232, %r233, %r234, %r240, %r241;
	// end inline asm
	setp.gt.s32 	%p15, %r216, 23;
	min.s32 	%r245, %r232, %r233;
	selp.b32 	%r238, %r233, %r245, %p15;
	mov.b32 	%r239, 16;
	// begin inline asm
	shfl.sync.down.b32 %r237, %r238, %r239, %r240, %r241;
	// end inline asm
	setp.gt.s32 	%p16, %r216, 15;
	min.s32 	%r133, %r237, %r238;
	selp.b32 	%r703, %r238, %r133, %p16;
	setp.ne.s32 	%p17, %r216, 0;
	@%p17 bra 	$L__BB1_68;
	shr.u32 	%r246, %r97, 3;
	and.b32  	%r247, %r246, 124;
	mov.u32 	%r248, _ZZN3cub18CUB_300001_SM_10006detail6reduce27DeviceSegmentedReduceKernelINS2_10policy_hubIii7UserMinE10Policy1000EPiS8_S8_S8_iS5_iiEEvT0_T1_T2_T3_T5_T6_E12temp_storage;
	add.s32 	%r249, %r248, %r247;
	st.shared.u32 	[%r249+8], %r133;
$L__BB1_68:
	bar.sync 	0;
	setp.ne.s32 	%p18, %r97, 0;
	@%p18 bra 	$L__BB1_70;
	ld.shared.u32 	%r250, [_ZZN3cub18CUB_300001_SM_10006detail6reduce27DeviceSegmentedReduceKernelINS2_10policy_hubIii7UserMinE10Policy1000EPiS8_S8_S8_iS5_iiEEvT0_T1_T2_T3_T5_T6_E12temp_storage+12];
	min.s32 	%r251, %r250, %r703;
	ld.shared.u32 	%r252, [_ZZN3cub18CUB_300001_SM_10006detail6reduce27DeviceSegmentedReduceKernelINS2_10policy_hubIii7UserMinE10Policy1000EPiS8_S8_S8_iS5_iiEEvT0_T1_T2_T3_T5_T6_E12temp_storage+16];
	min.s32 	%r253, %r252, %r251;
	ld.shared.u32 	%r254, [_ZZN3cub18CUB_300001_SM_10006detail6reduce27DeviceSegmentedReduceKernelINS2_10policy_hubIii7UserMinE10Policy1000EPiS8_S8_S8_iS5_iiEEvT0_T1_T2_T3_T5_T6_E12temp_storage+20];
	min.s32 	%r255, %r254, %r253;
	ld.shared.u32 	%r256, [_ZZN3cub18CUB_300001_SM_10006detail6reduce27DeviceSegmentedReduceKernelINS2_10policy_hubIii7UserMinE10Policy1000EPiS8_S8_S8_iS5_iiEEvT0_T1_T2_T3_T5_T6_E12temp_storage+24];
	min.s32 	%r257, %r256, %r255;
	ld.shared.u32 	%r258, [_ZZN3cub18CUB_300001_SM_10006detail6reduce27DeviceSegmentedReduceKernelINS2_10policy_hubIii7UserMinE10Policy1000EPiS8_S8_S8_iS5_iiEEvT0_T1_T2_T3_T5_T6_E12temp_storage+28];
	min.s32 	%r259, %r258, %r257;
	ld.shared.u32 	%r260, [_ZZN3cub18CUB_300001_SM_10006detail6reduce27DeviceSegmentedReduceKernelINS2_10policy_hubIii7UserMinE10Policy1000EPiS8_S8_S8_iS5_iiEEvT0_T1_T2_T3_T5_T6_E12temp_storage+32];
	min.s32 	%r261, %r260, %r259;
	ld.shared.u32 	%r262, [_ZZN3cub18CUB_300001_SM_10006detail6reduce27DeviceSegmentedReduceKernelINS2_10policy_hubIii7UserMinE10Policy1000EPiS8_S8_S8_iS5_iiEEvT0_T1_T2_T3_T5_T6_E12temp_storage+36];
	min.s32 	%r703, %r262, %r261;
$L__BB1_70:
	mov.u32 	%r646, %tid.x;
	setp.ne.s32 	%p93, %r646, 0;
	@%p93 bra 	$L__BB1_72;
	ld.param.u32 	%r649, [_ZN3cub18CUB_300001_SM_10006detail6reduce27DeviceSegmentedReduceKernelINS2_10policy_hubIii7UserMinE10Policy1000EPiS8_S8_S8_iS5_iiEEvT0_T1_T2_T3_T5_T6__param_5];
	ld.param.u64 	%rd161, [_ZN3cub18CUB_300001_SM_10006detail6reduce27DeviceSegmentedReduceKernelINS2_10policy_hubIii7UserMinE10Policy1000EPiS8_S8_S8_iS5_iiEEvT0_T1_T2_T3_T5_T6__param_1];
	cvta.to.global.u64 	%rd156, %rd161;
	add.s64 	%rd158, %rd156, %rd27;
	min.s32 	%r647, %r703, %r649;
	st.global.u32 	[%rd158], %r647;
$L__BB1_72:
	ret;

}


// ===== COMPILED SASS (sm_100) =====

	.target	sm_100

	.elftype	@"ET_EXEC"


//--------------------- .note.nv.tkinfo           --------------------------
	.section	.note.nv.tkinfo,"",@"SHT_NOTE"
	.sectionflags	@"SHF_NOTE_NV_TKINFO"
	.tkinfo
        /*0018*/ 	.word	0x00000002
        /*0030*/ 	.string	""
        /*0030*/ 	.string	"ptxas"
        /*0030*/ 	.string	"Cuda compilation tools, release 13.0, V13.0.88"
        /*0030*/ 	.string	"Build cuda_13.0.r13.0/compiler.36424714_0"
        /*0030*/ 	.string	"-arch sm_100 -m 64 "



//--------------------- .note.nv.cuinfo           --------------------------
	.section	.note.nv.cuinfo,"",@"SHT_NOTE"
	.sectionflags	@"SHF_NOTE_NV_CUINFO"
        /*0018*/ 	.short	0x0002
        /*001a*/ 	.short	0x0064
        /*001c*/ 	.short	0x0082
	.zero		2


//--------------------- .nv.info                  --------------------------
	.section	.nv.info,"",@"SHT_CUDA_INFO"
	.align	4


	//----- nvinfo : EIATTR_REGCOUNT
	.align		4
        /*0000*/ 	.byte	0x04, 0x2f
        /*0002*/ 	.short	(.L_41 - .L_40)
	.align		4
.L_40:
        /*0004*/ 	.word	index@(_ZN3cub18CUB_300001_SM_10006detail11EmptyKernelIvEEvv)
        /*0008*/ 	.word	0x00000004


	//----- nvinfo : EIATTR_FRAME_SIZE
	.align		4
.L_41:
        /*000c*/ 	.byte	0x04, 0x11
        /*000e*/ 	.short	(.L_43 - .L_42)
	.align		4
.L_42:
        /*0010*/ 	.word	index@(_ZN3cub18CUB_300001_SM_10006detail11EmptyKernelIvEEvv)
        /*0014*/ 	.word	0x00000000


	//----- nvinfo : EIATTR_REGCOUNT
	.align		4
.L_43:
        /*0018*/ 	.byte	0x04, 0x2f
        /*001a*/ 	.short	(.L_45 - .L_44)
	.align		4
.L_44:
        /*001c*/ 	.word	index@(_ZN3cub18CUB_300001_SM_10006detail6reduce27DeviceSegmentedReduceKernelINS2_10policy_hubIii7UserMinE10Policy1000EPiS8_S8_S8_iS5_iiEEvT0_T1_T2_T3_T5_T6_)
        /*0020*/ 	.word	0x00000020


	//----- nvinfo : EIATTR_FRAME_SIZE
	.align		4
.L_45:
        /*0024*/ 	.byte	0x04, 0x11
        /*0026*/ 	.short	(.L_47 - .L_46)
	.align		4
.L_46:
        /*0028*/ 	.word	index@(_ZN3cub18CUB_300001_SM_10006detail6reduce27DeviceSegmentedReduceKernelINS2_10policy_hubIii7UserMinE10Policy1000EPiS8_S8_S8_iS5_iiEEvT0_T1_T2_T3_T5_T6_)
        /*002c*/ 	.word	0x00000000


	//----- nvinfo : EIATTR_MIN_STACK_SIZE
	.align		4
.L_47:
        /*0030*/ 	.byte	0x04, 0x12
        /*0032*/ 	.short	(.L_49 - .L_48)
	.align		4
.L_48:
        /*0034*/ 	.word	index@(_ZN3cub18CUB_300001_SM_10006detail6reduce27DeviceSegmentedReduceKernelINS2_10policy_hubIii7UserMinE10Policy1000EPiS8_S8_S8_iS5_iiEEvT0_T1_T2_T3_T5_T6_)
        /*0038*/ 	.word	0x00000000


	//----- nvinfo : EIATTR_MIN_STACK_SIZE
	.align		4
.L_49:
        /*003c*/ 	.byte	0x04, 0x12
        /*003e*/ 	.short	(.L_51 - .L_50)
	.align		4
.L_50:
        /*0040*/ 	.word	index@(_ZN3cub18CUB_300001_SM_10006detail11EmptyKernelIvEEvv)
        /*0044*/ 	.word	0x00000000
.L_51:


//--------------------- .nv.compat                --------------------------
	.section	.nv.compat,"",@"SHT_CUDA_COMPAT_INFO"
	.align	4
        /*0000*/ 	.byte	0x02, 0x09, 0x00, 0x00, 0x02, 0x02, 0x01, 0x00, 0x02, 0x05, 0x05, 0x00, 0x03, 0x07, 0x01, 0x01
        /*0010*/ 	.byte	0x02, 0x03, 0x00, 0x00, 0x02, 0x06, 0x01, 0x00, 0x04, 0x0b, 0x08, 0x00, 0x09, 0x00, 0x00, 0x00
        /*0020*/ 	.byte	0x00, 0x00, 0x00, 0x00


//--------------------- .nv.info._ZN3cub18CUB_300001_SM_10006detail6reduce27DeviceSegmentedReduceKernelINS2_10policy_hubIii7UserMinE10Policy1000EPiS8_S8_S8_iS5_iiEEvT0_T1_T2_T3_T5_T6_ --------------------------
	.section	.nv.info._ZN3cub18CUB_300001_SM_10006detail6reduce27DeviceSegmentedReduceKernelINS2_10policy_hubIii7UserMinE10Policy1000EPiS8_S8_S8_iS5_iiEEvT0_T1_T2_T3_T5_T6_,"",@"SHT_CUDA_INFO"
	.sectionflags	@""
	.align	4


	//----- nvinfo : EIATTR_CUDA_API_VERSION
	.align		4
        /*0000*/ 	.byte	0x04, 0x37
        /*0002*/ 	.short	(.L_53 - .L_52)
.L_52:
        /*0004*/ 	.word	0x00000082


	//----- nvinfo : EIATTR_KPARAM_INFO
	.align		4
.L_53:
        /*0008*/ 	.byte	0x04, 0x17
        /*000a*/ 	.short	(.L_55 - .L_54)
.L_54:
        /*000c*/ 	.word	0x00000000
        /*0010*/ 	.short	0x0005
        /*0012*/ 	.short	0x0024
        /*0014*/ 	.byte	0x00, 0xf0, 0x11, 0x00


	//----- nvinfo : EIATTR_KPARAM_INFO
	.align		4
.L_55:
        /*0018*/ 	.byte	0x04, 0x17
        /*001a*/ 	.short	(.L_57 - .L_56)
.L_56:
        /*001c*/ 	.word	0x00000000
        /*0020*/ 	.short	0x0004
        /*0022*/ 	.short	0x0020
        /*0024*/ 	.byte	0x00, 0xf0, 0x05, 0x00


	//----- nvinfo : EIATTR_KPARAM_INFO
	.align		4
.L_57:
        /*0028*/ 	.byte	0x04, 0x17
        /*002a*/ 	.short	(.L_59 - .L_58)
.L_58:
        /*002c*/ 	.word	0x00000000
        /*0030*/ 	.short	0x0003
        /*0032*/ 	.short	0x0018
        /*0034*/ 	.byte	0x00, 0xf5, 0x21, 0x00


	//----- nvinfo : EIATTR_KPARAM_INFO
	.align		4
.L_59:
        /*0038*/ 	.byte	0x04, 0x17
        /*003a*/ 	.short	(.L_61 - .L_60)
.L_60:
        /*003c*/ 	.word	0x00000000
        /*0040*/ 	.short	0x0002
        /*0042*/ 	.short	0x0010
        /*0044*/ 	.byte	0x00, 0xf5, 0x21, 0x00


	//----- nvinfo : EIATTR_KPARAM_INFO
	.align		4
.L_61:
        /*0048*/ 	.byte	0x04, 0x17
        /*004a*/ 	.short	(.L_63 - .L_62)
.L_62:
        /*004c*/ 	.word	0x00000000
        /*0050*/ 	.short	0x0001
        /*0052*/ 	.short	0x0008
        /*0054*/ 	.byte	0x00, 0xf5, 0x21, 0x00


	//----- nvinfo : EIATTR_KPARAM_INFO
	.align		4
.L_63:
        /*0058*/ 	.byte	0x04, 0x17
        /*005a*/ 	.short	(.L_65 - .L_64)
.L_64:
        /*005c*/ 	.word	0x00000000
        /*0060*/ 	.short	0x0000
        /*0062*/ 	.short	0x0000
        /*0064*/ 	.byte	0x00, 0xf5, 0x21, 0x00


	//----- nvinfo : EIATTR_SPARSE_MMA_MASK
	.align		4
.L_65:
        /*0068*/ 	.byte	0x03, 0x50
        /*006a*/ 	.short	0x0000


	//----- nvinfo : EIATTR_MAXREG_COUNT
	.align		4
        /*006c*/ 	.byte	0x03, 0x1b
        /*006e*/ 	.short	0x00ff


	//----- nvinfo : EIATTR_NUM_BARRIERS
	.align		4
        /*0070*/ 	.byte	0x02, 0x4c
        /*0072*/ 	.byte	0x01
	.zero		1


	//----- nvinfo : EIATTR_MERCURY_ISA_VERSION
	.align		4
        /*0074*/ 	.byte	0x03, 0x5f
        /*0076*/ 	.short	0x0101


	//----- nvinfo : EIATTR_COOP_GROUP_MASK_REGIDS
	.align		4
        /*0078*/ 	.byte	0x04, 0x29
        /*007a*/ 	.short	(.L_67 - .L_66)


	//   ....[0]....
.L_66:
        /*007c*/ 	.word	0xffffffff


	//   ....[1]....
        /*0080*/ 	.word	0xffffffff


	//   ....[2]....
        /*0084*/ 	.word	0xffffffff


	//   ....[3]....
        /*0088*/ 	.word	0xffffffff


	//   ....[4]....
        /*008c*/ 	.word	0xffffffff


	//   ....[5]....
        /*0090*/ 	.word	0xffffffff


	//   ....[6]....
        /*0094*/ 	.word	0xffffffff


	//   ....[7]....
        /*0098*/ 	.word	0xffffffff


	//   ....[8]....
        /*009c*/ 	.word	0xffffffff


	//   ....[9]....
        /*00a0*/ 	.word	0xffffffff


	//   ....[10]....
        /*00a4*/ 	.word	0xffffffff


	//   ....[11]....
        /*00a8*/ 	.word	0xffffffff


	//   ....[12]....
        /*00ac*/ 	.word	0xffffffff


	//   ....[13]....
        /*00b0*/ 	.word	0xffffffff


	//   ....[14]....
        /*00b4*/ 	.word	0xffffffff


	//   ....[15]....
        /*00b8*/ 	.word	0xffffffff


	//   ....[16]....
        /*00bc*/ 	.word	0xffffffff


	//   ....[17]....
        /*00c0*/ 	.word	0xffffffff


	//   ....[18]....
        /*00c4*/ 	.word	0xffffffff


	//   ....[19]....
        /*00c8*/ 	.word	0xffffffff


	//   ....[20]....
        /*00cc*/ 	.word	0xffffffff


	//   ....[21]....
        /*00d0*/ 	.word	0xffffffff


	//   ....[22]....
        /*00d4*/ 	.word	0xffffffff


	//   ....[23]....
        /*00d8*/ 	.word	0xffffffff


	//   ....[24]....
        /*00dc*/ 	.word	0xffffffff


	//   ....[25]....
        /*00e0*/ 	.word	0xffffffff


	//   ....[26]....
        /*00e4*/ 	.word	0xffffffff


	//   ....[27]....
        /*00e8*/ 	.word	0xffffffff


	//   ....[28]....
        /*00ec*/ 	.word	0xffffffff


	//   ....[29]....
        /*00f0*/ 	.word	0xffffffff


	//----- nvinfo : EIATTR_COOP_GROUP_INSTR_OFFSETS
	.align		4
.L_67:
        /*00f4*/ 	.byte	0x04, 0x28
        /*00f6*/ 	.short	(.L_69 - .L_68)


	//   ....[0]....
.L_68:
        /*00f8*/ 	.word	0x00000950


	//   ....[1]....
        /*00fc*/ 	.word	0x000009b0


	//   ....[2]....
        /*0100*/ 	.word	0x00000a20


	//   ....[3]....
        /*0104*/ 	.word	0x00000a70


	//   ....[4]....
        /*0108*/ 	.word	0x00000aa0


	//   ....[5]....
        /*010c*/ 	.word	0x00000c30


	//   ....[6]....
        /*0110*/ 	.word	0x00000cc0


	//   ....[7]....
        /*0114*/ 	.word	0x00000d10


	//   ....[8]....
        /*0118*/ 	.word	0x00000d50


	//   ....[9]....
        /*011c*/ 	.word	0x00000d90


	//   ....[10]....
        /*0120*/ 	.word	0x00001ca0


	//   ....[11]....
        /*0124*/ 	.word	0x00001d20


	//   ....[12]....
        /*0128*/ 	.word	0x00001d70


	//   ....[13]....
        /*012c*/ 	.word	0x00001db0


	//   ....[14]....
        /*0130*/ 	.word	0x00001de0


	//   ....[15]....
        /*0134*/ 	.word	0x00002680


	//   ....[16]....
        /*0138*/ 	.word	0x000026e0


	//   ....[17]....
        /*013c*/ 	.word	0x00002750


	//   ....[18]....
        /*0140*/ 	.word	0x000027a0


	//   ....[19]....
        /*0144*/ 	.word	0x000027d0


	//   ....[20]....
        /*0148*/ 	.word	0x00002960


	//   ....[21]....
        /*014c*/ 	.word	0x000029f0


	//   ....[22]....
        /*0150*/ 	.word	0x00002a40


	//   ....[23]....
        /*0154*/ 	.word	0x00002a80


	//   ....[24]....
        /*0158*/ 	.word	0x00002ac0


	//   ....[25]....
        /*015c*/ 	.word	0x00003ba0


	//   ....[26]....
        /*0160*/ 	.word	0x00003c20


	//   ....[27]....
        /*0164*/ 	.word	0x00003c70


	//   ....[28]....
        /*0168*/ 	.word	0x00003cb0


	//   ....[29]....
        /*016c*/ 	.word	0x00003ce0


	//----- nvinfo : EIATTR_VRC_CTA_INIT_COUNT
	.align		4
.L_69:
        /*0170*/ 	.byte	0x02, 0x4a
	.zero		1
	.zero		1


	//----- nvinfo : EIATTR_EXIT_INSTR_OFFSETS
	.align		4
        /*0174*/ 	.byte	0x04, 0x1c
        /*0176*/ 	.short	(.L_71 - .L_70)


	//   ....[0]....
.L_70:
        /*0178*/ 	.word	0x000000e0


	//   ....[1]....
        /*017c*/ 	.word	0x00000130


	//   ....[2]....
        /*0180*/ 	.word	0x00003e00


	//   ....[3]....
        /*0184*/ 	.word	0x00003e60


	//----- nvinfo : EIATTR_MAX_THREADS
	.align		4
.L_71:
        /*0188*/ 	.byte	0x04, 0x05
        /*018a*/ 	.short	(.L_73 - .L_72)
.L_72:
        /*018c*/ 	.word	0x00000100
        /*0190*/ 	.word	0x00000001
        /*0194*/ 	.word	0x00000001


	//----- nvinfo : EIATTR_CRS_STACK_SIZE
	.align		4
.L_73:
        /*0198*/ 	.byte	0x04, 0x1e
        /*019a*/ 	.short	(.L_75 - .L_74)
.L_74:
        /*019c*/ 	.word	0x00000000


	//----- nvinfo : EIATTR_CBANK_PARAM_SIZE
	.align		4
.L_75:
        /*01a0*/ 	.byte	0x03, 0x19
        /*01a2*/ 	.short	0x0028


	//----- nvinfo : EIATTR_PARAM_CBANK
	.align		4
        /*01a4*/ 	.byte	0x04, 0x0a
        /*01a6*/ 	.short	(.L_77 - .L_76)
	.align		4
.L_76:
        /*01a8*/ 	.word	index@(.nv.constant0._ZN3cub18CUB_300001_SM_10006detail6reduce27DeviceSegmentedReduceKernelINS2_10policy_hubIii7UserMinE10Policy1000EPiS8_S8_S8_iS5_iiEEvT0_T1_T2_T3_T5_T6_)
        /*01ac*/ 	.short	0x0380
        /*01ae*/ 	.short	0x0028


	//----- nvinfo : EIATTR_SW_WAR
	.align		4
.L_77:
        /*01b0*/ 	.byte	0x04, 0x36
        /*01b2*/ 	.short	(.L_79 - .L_78)
.L_78:
        /*01b4*/ 	.word	0x00000008
.L_79:


//--------------------- .nv.info._ZN3cub18CUB_300001_SM_10006detail11EmptyKernelIvEEvv --------------------------
	.section	.nv.info._ZN3cub18CUB_300001_SM_10006detail11EmptyKernelIvEEvv,"",@"SHT_CUDA_INFO"
	.sectionflags	@""
	.align	4


	//----- nvinfo : EIATTR_CUDA_API_VERSION
	.align		4
        /*0000*/ 	.byte	0x04, 0x37
        /*0002*/ 	.short	(.L_81 - .L_80)
.L_80:
        /*0004*/ 	.word	0x00000082


	//----- nvinfo : EIATTR_SPARSE_MMA_MASK
	.align		4
.L_81:
        /*0008*/ 	.byte	0x03, 0x50
        /*000a*/ 	.short	0x0000


	//----- nvinfo : EIATTR_MAXREG_COUNT
	.align		4
        /*000c*/ 	.byte	0x03, 0x1b
        /*000e*/ 	.short	0x00ff


	//----- nvinfo : EIATTR_MERCURY_ISA_VERSION
	.align		4
        /*0010*/ 	.byte	0x03, 0x5f
        /*0012*/ 	.short	0x0101


	//----- nvinfo : EIATTR_VRC_CTA_INIT_COUNT
	.align		4
        /*0014*/ 	.byte	0x02, 0x4a
	.zero		1
	.zero		1


	//----- nvinfo : EIATTR_EXIT_INSTR_OFFSETS
	.align		4
        /*0018*/ 	.byte	0x04, 0x1c
        /*001a*/ 	.short	(.L_83 - .L_82)


	//   ....[0]....
.L_82:
        /*001c*/ 	.word	0x00000010


	//----- nvinfo : EIATTR_SW_WAR
	.align		4
.L_83:
        /*0020*/ 	.byte	0x04, 0x36
        /*0022*/ 	.short	(.L_85 - .L_84)
.L_84:
        /*0024*/ 	.word	0x00000008
.L_85:


//--------------------- .nv.callgraph             --------------------------
	.section	.nv.callgraph,"",@"SHT_CUDA_CALLGRAPH"
	.align	4
	.sectionentsize	8
	.align		4
        /*0000*/ 	.word	0x00000000
	.align		4
        /*0004*/ 	.word	0xffffffff
	.align		4
        /*0008*/ 	.word	0x00000000
	.align		4
        /*000c*/ 	.word	0xfffffffe
	.align		4
        /*0010*/ 	.word	0x00000000
	.align		4
        /*0014*/ 	.word	0xfffffffd
	.align		4
        /*0018*/ 	.word	0x00000000
	.align		4
        /*001c*/ 	.word	0xfffffffc


//--------------------- .nv.constant4             --------------------------
	.section	.nv.constant4,"a",@progbits
	.align	8
	.align		8
.nv.constant4:
        /*0000*/ 	.dword	_ZN34_INTERNAL_6d2c9641_4_k_cu_e20d80664cuda3std3__45__cpo5beginE
	.align		8
        /*0008*/ 	.dword	_ZN34_INTERNAL_6d2c9641_4_k_cu_e20d80664cuda3std3__45__cpo3endE
	.align		8
        /*0010*/ 	.dword	_ZN34_INTERNAL_6d2c9641_4_k_cu_e20d80664cuda3std3__45__cpo6cbeginE
	.align		8
        /*0018*/ 	.dword	_ZN34_INTERNAL_6d2c9641_4_k_cu_e20d80664cuda3std3__45__cpo4cendE
	.align		8
        /*0020*/ 	.dword	_ZN34_INTERNAL_6d2c9641_4_k_cu_e20d80664cuda3std3__45__cpo6rbeginE
	.align		8
        /*0028*/ 	.dword	_ZN34_INTERNAL_6d2c9641_4_k_cu_e20d80664cuda3std3__45__cpo4rendE
	.align		8
        /*0030*/ 	.dword	_ZN34_INTERNAL_6d2c9641_4_k_cu_e20d80664cuda3std3__45__cpo7crbeginE
	.align		8
        /*0038*/ 	.dword	_ZN34_INTERNAL_6d2c9641_4_k_cu_e20d80664cuda3std3__45__cpo5crendE
	.align		8
        /*0040*/ 	.dword	_ZN34_INTERNAL_6d2c9641_4_k_cu_e20d80664cuda3std3__436_GLOBAL__N__6d2c9641_4_k_cu_e20d80666ignoreE
	.align		8
        /*0048*/ 	.dword	_ZN34_INTERNAL_6d2c9641_4_k_cu_e20d80664cuda3std3__419piecewise_constructE
	.align		8
        /*0050*/ 	.dword	_ZN34_INTERNAL_6d2c9641_4_k_cu_e20d80664cuda3std3__48in_placeE
	.align		8
        /*0058*/ 	.dword	_ZN34_INTERNAL_6d2c9641_4_k_cu_e20d80664cuda3std3__420unreachable_sentinelE
	.align		8
        /*0060*/ 	.dword	_ZN34_INTERNAL_6d2c9641_4_k_cu_e20d80664cuda3std3__47nulloptE
	.align		8
        /*0068*/ 	.dword	_ZN34_INTERNAL_6d2c9641_4_k_cu_e20d80664cuda3std3__48unexpectE
	.align		8
        /*0070*/ 	.dword	_ZN34_INTERNAL_6d2c9641_4_k_cu_e20d80664cuda3std6ranges3__45__cpo4swapE
	.align		8
        /*0078*/ 	.dword	_ZN34_INTERNAL_6d2c9641_4_k_cu_e20d80664cuda3std6ranges3__45__cpo9iter_moveE
	.align		8
        /*0080*/ 	.dword	_ZN34_INTERNAL_6d2c9641_4_k_cu_e20d80664cuda3std6ranges3__45__cpo5beginE
	.align		8
        /*0088*/ 	.dword	_ZN34_INTERNAL_6d2c9641_4_k_cu_e20d80664cuda3std6ranges3__45__cpo3endE
	.align		8
        /*0090*/ 	.dword	_ZN34_INTERNAL_6d2c9641_4_k_cu_e20d80664cuda3std6ranges3__45__cpo6cbeginE
	.align		8
        /*0098*/ 	.dword	_ZN34_INTERNAL_6d2c9641_4_k_cu_e20d80664cuda3std6ranges3__45__cpo4cendE
	.align		8
        /*00a0*/ 	.dword	_ZN34_INTERNAL_6d2c9641_4_k_cu_e20d80664cuda3std6ranges3__45__cpo7advanceE
	.align		8
        /*00a8*/ 	.dword	_ZN34_INTERNAL_6d2c9641_4_k_cu_e20d80664cuda3std6ranges3__45__cpo9iter_swapE
	.align		8
        /*00b0*/ 	.dword	_ZN34_INTERNAL_6d2c9641_4_k_cu_e20d80664cuda3std6ranges3__45__cpo4nextE
	.align		8
        /*00b8*/ 	.dword	_ZN34_INTERNAL_6d2c9641_4_k_cu_e20d80664cuda3std6ranges3__45__cpo4prevE
	.align		8
        /*00c0*/ 	.dword	_ZN34_INTERNAL_6d2c9641_4_k_cu_e20d80664cuda3std6ranges3__45__cpo4dataE
	.align		8
        /*00c8*/ 	.dword	_ZN34_INTERNAL_6d2c9641_4_k_cu_e20d80664cuda3std6ranges3__45__cpo5cdataE
	.align		8
        /*00d0*/ 	.dword	_ZN34_INTERNAL_6d2c9641_4_k_cu_e20d80664cuda3std6ranges3__45__cpo4sizeE
	.align		8
        /*00d8*/ 	.dword	_ZN34_INTERNAL_6d2c9641_4_k_cu_e20d80664cuda3std6ranges3__45__cpo5ssizeE
	.align		8
        /*00e0*/ 	.dword	_ZN34_INTERNAL_6d2c9641_4_k_cu_e20d80664cuda3std6ranges3__45__cpo8distanceE
	.align		8
        /*00e8*/ 	.dword	_ZN34_INTERNAL_6d2c9641_4_k_cu_e20d80666thrust24THRUST_300001_SM_1000_NS6system6detail10sequential3seqE
	.align		8
        /*00f0*/ 	.dword	_ZN34_INTERNAL_6d2c9641_4_k_cu_e20d80666thrust24THRUST_300001_SM_1000_NS12placeholders2_1E
	.align		8
        /*00f8*/ 	.dword	_ZN34_INTERNAL_6d2c9641_4_k_cu_e20d80666thrust24THRUST_300001_SM_1000_NS12placeholders2_2E
	.align		8
        /*0100*/ 	.dword	_ZN34_INTERNAL_6d2c9641_4_k_cu_e20d80666thrust24THRUST_300001_SM_1000_NS12placeholders2_3E
	.align		8
        /*0108*/ 	.dword	_ZN34_INTERNAL_6d2c9641_4_k_cu_e20d80666thrust24THRUST_300001_SM_1000_NS12placeholders2_4E
	.align		8
        /*0110*/ 	.dword	_ZN34_INTERNAL_6d2c9641_4_k_cu_e20d80666thrust24THRUST_300001_SM_1000_NS12placeholders2_5E
	.align		8
        /*0118*/ 	.dword	_ZN34_INTERNAL_6d2c9641_4_k_cu_e20d80666thrust24THRUST_300001_SM_1000_NS12placeholders2_6E
	.align		8
        /*0120*/ 	.dword	_ZN34_INTERNAL_6d2c9641_4_k_cu_e20d80666thrust24THRUST_300001_SM_1000_NS12placeholders2_7E
	.align		8
        /*0128*/ 	.dword	_ZN34_INTERNAL_6d2c9641_4_k_cu_e20d80666thrust24THRUST_300001_SM_1000_NS12placeholders2_8E
	.align		8
        /*0130*/ 	.dword	_ZN34_INTERNAL_6d2c9641_4_k_cu_e20d80666thrust24THRUST_300001_SM_1000_NS12placeholders2_9E
	.align		8
        /*0138*/ 	.dword	_ZN34_INTERNAL_6d2c9641_4_k_cu_e20d80666thrust24THRUST_300001_SM_1000_NS12placeholders3_10E


//--------------------- .text._ZN3cub18CUB_300001_SM_10006detail6reduce27DeviceSegmentedReduceKernelINS2_10policy_hubIii7UserMinE10Policy1000EPiS8_S8_S8_iS5_iiEEvT0_T1_T2_T3_T5_T6_ --------------------------
	.section	.text._ZN3cub18CUB_300001_SM_10006detail6reduce27DeviceSegmentedReduceKernelINS2_10policy_hubIii7UserMinE10Policy1000EPiS8_S8_S8_iS5_iiEEvT0_T1_T2_T3_T5_T6_,"ax",@progbits
	.align	128
        .global         _ZN3cub18CUB_300001_SM_10006detail6reduce27DeviceSegmentedReduceKernelINS2_10policy_hubIii7UserMinE10Policy1000EPiS8_S8_S8_iS5_iiEEvT0_T1_T2_T3_T5_T6_
        .type           _ZN3cub18CUB_300001_SM_10006detail6reduce27DeviceSegmentedReduceKernelINS2_10policy_hubIii7UserMinE10Policy1000EPiS8_S8_S8_iS5_iiEEvT0_T1_T2_T3_T5_T6_,@function
        .size           _ZN3cub18CUB_300001_SM_10006detail6reduce27DeviceSegmentedReduceKernelINS2_10policy_hubIii7UserMinE10Policy1000EPiS8_S8_S8_iS5_iiEEvT0_T1_T2_T3_T5_T6_,(.L_x_58 - _ZN3cub18CUB_300001_SM_10006detail6reduce27DeviceSegmentedReduceKernelINS2_10policy_hubIii7UserMinE10Policy1000EPiS8_S8_S8_iS5_iiEEvT0_T1_T2_T3_T5_T6_)
        .other          _ZN3cub18CUB_300001_SM_10006detail6reduce27DeviceSegmentedReduceKernelINS2_10policy_hubIii7UserMinE10Policy1000EPiS8_S8_S8_iS5_iiEEvT0_T1_T2_T3_T5_T6_,@"STO_CUDA_ENTRY STV_DEFAULT"
_ZN3cub18CUB_300001_SM_10006detail6reduce27DeviceSegmentedReduceKernelINS2_10policy_hubIii7UserMinE10Policy1000EPiS8_S8_S8_iS5_iiEEvT0_T1_T2_T3_T5_T6_:
.text._ZN3cub18CUB_300001_SM_10006detail6reduce27DeviceSegmentedReduceKernelINS2_10policy_hubIii7UserMinE10Policy1000EPiS8_S8_S8_iS5_iiEEvT0_T1_T2_T3_T5_T6_:
[----:B------:R-:W-:Y:S01]  /*0000*/  LDC R1, c[0x0][0x37c] ;  /* 0x0000df00ff017b82 */ /* 0x000fe20000000800 */
[----:B------:R-:W0:Y:S07]  /*0010*/  S2R R0, SR_CTAID.X ;  /* 0x0000000000007919 */ /* 0x000e2e0000002500 */
[----:B------:R-:W0:Y:S01]  /*0020*/  LDC.64 R4, c[0x0][0x390] ;  /* 0x0000e400ff047b82 */ /* 0x000e220000000a00 */
[----:B------:R-:W1:Y:S07]  /*0030*/  LDCU.64 UR10, c[0x0][0x358] ;  /* 0x00006b00ff0a77ac */ /* 0x000e6e0008000a00 */
[----:B------:R-:W2:Y:S01]  /*0040*/  LDC.64 R2, c[0x0][0x398] ;  /* 0x0000e600ff027b82 */ /* 0x000ea20000000a00 */
[----:B0-----:R-:W-:-:S04]  /*0050*/  IMAD.WIDE.U32 R4, R0, 0x4, R4 ;  /* 0x0000000400047825 */ /* 0x001fc800078e0004 */
[----:B--2---:R-:W-:Y:S02]  /*0060*/  IMAD.WIDE.U32 R2, R0, 0x4, R2 ;  /* 0x0000000400027825 */ /* 0x004fe400078e0002 */
[----:B-1----:R-:W2:Y:S04]  /*0070*/  LDG.E R4, desc[UR10][R4.64] ;  /* 0x0000000a04047981 */ /* 0x002ea8000c1e1900 */
[----:B------:R-:W3:Y:S01]  /*0080*/  LDG.E R3, desc[UR10][R2.64] ;  /* 0x0000000a02037981 */ /* 0x000ee2000c1e1900 */
[----:B--2---:R-:W-:Y:S02]  /*0090*/  R2UR UR4, R4 ;  /* 0x00000000040472ca */ /* 0x004fe400000e0000 */
[----:B---3--:R-:W-:-:S13]  /*00a0*/  ISETP.NE.AND P0, PT, R3, R4, PT ;  /* 0x000000040300720c */ /* 0x008fda0003f05270 */
[----:B------:R-:W-:Y:S05]  /*00b0*/  @P0 BRA `(.L_x_0) ;  /* 0x0000000000200947 */ /* 0x000fea0003800000 */
[----:B------:R-:W0:Y:S02]  /*00c0*/  S2R R2, SR_TID.X ;  /* 0x0000000000027919 */ /* 0x000e240000002100 */
[----:B0-----:R-:W-:-:S13]  /*00d0*/  ISETP.NE.AND P0, PT, R2, RZ, PT ;  /* 0x000000ff0200720c */ /* 0x001fda0003f05270 */
[----:B------:R-:W-:Y:S05]  /*00e0*/  @P0 EXIT ;  /* 0x000000000000094d */ /* 0x000fea0003800000 */
[----:B------:R-:W0:Y:S08]  /*00f0*/  LDC.64 R2, c[0x0][0x388] ;  /* 0x0000e200ff027b82 */ /* 0x000e300000000a00 */
[----:B------:R-:W1:Y:S01]  /*0100*/  LDC R5, c[0x0][0x3a4] ;  /* 0x0000e900ff057b82 */ /* 0x000e620000000800 */
[----:B0-----:R-:W-:-:S05]  /*0110*/  IMAD.WIDE.U32 R2, R0, 0x4, R2 ;  /* 0x0000000400027825 */ /* 0x001fca00078e0002 */
[----:B-1----:R-:W-:Y:S01]  /*0120*/  STG.E desc[UR10][R2.64], R5 ;  /* 0x0000000502007986 */ /* 0x002fe2000c10190a */
[----:B------:R-:W-:Y:S05]  /*0130*/  EXIT ;  /* 0x000000000000794d */ /* 0x000fea0003800000 */
.L_x_0:
[----:B------:R-:W0:Y:S01]  /*0140*/  LDCU.64 UR6, c[0x0][0x380] ;  /* 0x00007000ff0677ac */ /* 0x000e220008000a00 */
[----:B------:R-:W-:Y:S01]  /*0150*/  BSSY.RECONVERGENT B0, `(.L_x_1) ;  /* 0x00003ca000007945 */ /* 0x000fe20003800200 */
[----:B------:R-:W-:-:S04]  /*0160*/  UIMAD.WIDE UR8, UR4, 0x4, URZ ;  /* 0x00000004040878a5 */ /* 0x000fc8000f8e02ff */
[----:B0-----:R-:W-:-:S04]  /*0170*/  UIADD3 UR5, UP0, UPT, UR8, UR6, URZ ;  /* 0x0000000608057290 */ /* 0x001fc8000ff1e0ff */
[----:B------:R-:W-:Y:S02]  /*0180*/  UIADD3.X UR12, UPT, UPT, UR9, UR7, URZ, UP0, !UPT ;  /* 0x00000007090c7290 */ /* 0x000fe400087fe4ff */
[----:B------:R-:W-:Y:S02]  /*0190*/  ULOP3.LUT UP0, URZ, UR5, 0xf, URZ, 0xc0, !UPT ;  /* 0x0000000f05ff7892 */ /* 0x000fe4000f80c0ff */
[----:B------:R-:W-:Y:S02]  /*01a0*/  IMAD.U32 R4, RZ, RZ, UR5 ;  /* 0x00000005ff047e24 */ /* 0x000fe4000f8e00ff */
[----:B------:R-:W-:-:S05]  /*01b0*/  IMAD.U32 R5, RZ, RZ, UR12 ;  /* 0x0000000cff057e24 */ /* 0x000fca000f8e00ff */
[----:B------:R-:W-:Y:S05]  /*01c0*/  BRA.U UP0, `(.L_x_2) ;  /* 0x0000001d004c7547 */ /* 0x000fea000b800000 */
[----:B------:R-:W-:-:S05]  /*01d0*/  VIADD R10, R3, -UR4 ;  /* 0x80000004030a7c36 */ /* 0x000fca0008000000 */
[----:B------:R-:W-:-:S13]  /*01e0*/  ISETP.GT.AND P0, PT, R10, 0xfff, PT ;  /* 0x00000fff0a00780c */ /* 0x000fda0003f04270 */
[----:B------:R-:W-:Y:S05]  /*01f0*/  @P0 BRA `(.L_x_3) ;  /* 0x0000000c005c0947 */ /* 0x000fea0003800000 */
[----:B------:R-:W0:Y:S01]  /*0200*/  S2R R11, SR_TID.X ;  /* 0x00000000000b7919 */ /* 0x000e220000002100 */
[----:B------:R-:W-:Y:S01]  /*0210*/  BSSY.RECONVERGENT B1, `(.L_x_4) ;  /* 0x0000009000017945 */ /* 0x000fe20003800200 */
[----:B------:R-:W-:Y:S01]  /*0220*/  IMAD.MOV.U32 R12, RZ, RZ, RZ ;  /* 0x000000ffff0c7224 */ /* 0x000fe200078e00ff */
[----:B0-----:R-:W-:Y:S01]  /*0230*/  ISETP.GE.AND P0, PT, R11, R10, PT ;  /* 0x0000000a0b00720c */ /* 0x001fe20003f06270 */
[----:B------:R-:W-:-:S12]  /*0240*/  IMAD.MOV.U32 R13, RZ, RZ, R11 ;  /* 0x000000ffff0d7224 */ /* 0x000fd800078e000b */
[----:B------:R-:W-:Y:S05]  /*0250*/  @P0 BRA `(.L_x_5) ;  /* 0x0000000000100947 */ /* 0x000fea0003800000 */
[----:B------:R-:W-:-:S05]  /*0260*/  LEA R6, P0, R11, UR5, 0x2 ;  /* 0x000000050b067c11 */ /* 0x000fca000f8010ff */
[----:B------:R-:W-:-:S05]  /*0270*/  IMAD.X R7, RZ, RZ, UR12, P0 ;  /* 0x0000000cff077e24 */ /* 0x000fca00080e06ff */
[----:B------:R0:W5:Y:S01]  /*0280*/  LDG.E.CONSTANT R12, desc[UR10][R6.64] ;  /* 0x0000000a060c7981 */ /* 0x000162000c1e9900 */
[----:B------:R-:W-:-:S07]  /*0290*/  VIADD R13, R11, 0x100 ;  /* 0x000001000b0d7836 */ /* 0x000fce0000000000 */
.L_x_5:
[----:B------:R-:W-:Y:S05]  /*02a0*/  BSYNC.RECONVERGENT B1 ;  /* 0x0000000000017941 */ /* 0x000fea0003800200 */
.L_x_4:
[----:B------:R-:W-:Y:S01]  /*02b0*/  ISETP.GE.AND P0, PT, R13, R10, PT ;  /* 0x0000000a0d00720c */ /* 0x000fe20003f06270 */
[----:B------:R-:W-:-:S12]  /*02c0*/  BSSY.RECONVERGENT B1, `(.L_x_6) ;  /* 0x0000065000017945 */ /* 0x000fd80003800200 */
[----:B------:R-:W-:Y:S05]  /*02d0*/  @P0 BRA `(.L_x_7) ;  /* 0x00000004008c0947 */ /* 0x000fea0003800000 */
[----:B------:R-:W-:Y:S01]  /*02e0*/  LOP3.LUT R2, RZ, R13, RZ, 0x33, !PT ;  /* 0x0000000dff027212 */ /* 0x000fe200078e33ff */
[----:B------:R-:W-:Y:S03]  /*02f0*/  BSSY.RECONVERGENT B2, `(.L_x_8) ;  /* 0x0000017000027945 */ /* 0x000fe60003800200 */
[----:B0-----:R-:W-:-:S04]  /*0300*/  IADD3 R6, PT, PT, R3, -UR4, R2 ;  /* 0x8000000403067c10 */ /* 0x001fc8000fffe002 */
[C---:B------:R-:W-:Y:S02]  /*0310*/  LOP3.LUT R2, R6.reuse, 0x300, RZ, 0xc0, !PT ;  /* 0x0000030006027812 */ /* 0x040fe400078ec0ff */
[----:B------:R-:W-:Y:S02]  /*0320*/  ISETP.GE.U32.AND P1, PT, R6, 0x300, PT ;  /* 0x000003000600780c */ /* 0x000fe40003f26070 */
[----:B------:R-:W-:-:S13]  /*0330*/  ISETP.NE.AND P0, PT, R2, 0x300, PT ;  /* 0x000003000200780c */ /* 0x000fda0003f05270 */
[----:B------:R-:W-:Y:S05]  /*0340*/  @!P0 BRA `(.L_x_9) ;  /* 0x0000000000448947 */ /* 0x000fea0003800000 */
[----:B------:R-:W-:Y:S01]  /*0350*/  IMAD.U32 R2, RZ, RZ, UR8 ;  /* 0x00000008ff027e24 */ /* 0x000fe2000f8e00ff */
[----:B------:R-:W-:Y:S01]  /*0360*/  LEA.HI R6, R6, 0x1, RZ, 0x18 ;  /* 0x0000000106067811 */ /* 0x000fe200078fc0ff */
[----:B------:R-:W-:-:S03]  /*0370*/  IMAD.U32 R3, RZ, RZ, UR9 ;  /* 0x00000009ff037e24 */ /* 0x000fc6000f8e00ff */
[----:B------:R-:W-:Y:S01]  /*0380*/  LOP3.LUT R6, R6, 0x3, RZ, 0xc0, !PT ;  /* 0x0000000306067812 */ /* 0x000fe200078ec0ff */
[----:B------:R-:W-:-:S04]  /*0390*/  IMAD.WIDE.U32 R2, R13, 0x4, R2 ;  /* 0x000000040d027825 */ /* 0x000fc800078e0002 */
[----:B------:R-:W-:Y:S01]  /*03a0*/  IMAD.MOV R6, RZ, RZ, -R6 ;  /* 0x000000ffff067224 */ /* 0x000fe200078e0a06 */
[----:B------:R-:W-:-:S04]  /*03b0*/  IADD3 R2, P0, PT, R2, UR6, RZ ;  /* 0x0000000602027c10 */ /* 0x000fc8000ff1e0ff */
[----:B------:R-:W-:-:S09]  /*03c0*/  IADD3.X R7, PT, PT, R3, UR7, RZ, P0, !PT ;  /* 0x0000000703077c10 */ /* 0x000fd200087fe4ff */
.L_x_10:
[----:B------:R-:W-:-:S06]  /*03d0*/  IMAD.MOV.U32 R3, RZ, RZ, R7 ;  /* 0x000000ffff037224 */ /* 0x000fcc00078e0007 */
[----:B------:R0:W2:Y:S01]  /*03e0*/  LDG.E.CONSTANT R3, desc[UR10][R2.64] ;  /* 0x0000000a02037981 */ /* 0x0000a2000c1e9900 */
[----:B------:R-:W-:Y:S02]  /*03f0*/  VIADD R6, R6, 0x1 ;  /* 0x0000000106067836 */ /* 0x000fe40000000000 */
[----:B------:R-:W-:-:S03]  /*0400*/  VIADD R13, R13, 0x100 ;  /* 0x000001000d0d7836 */ /* 0x000fc60000000000 */
[----:B------:R-:W-:Y:S02]  /*0410*/  ISETP.NE.AND P0, PT, R6, RZ, PT ;  /* 0x000000ff0600720c */ /* 0x000fe40003f05270 */
[----:B0-----:R-:W-:-:S05]  /*0420*/  IADD3 R2, P2, PT, R2, 0x400, RZ ;  /* 0x0000040002027810 */ /* 0x001fca0007f5e0ff */
[----:B------:R-:W-:Y:S01]  /*0430*/  IMAD.X R7, RZ, RZ, R7, P2 ;  /* 0x000000ffff077224 */ /* 0x000fe200010e0607 */
[----:B--2--5:R-:W-:-:S05]  /*0440*/  VIMNMX R12, PT, PT, R3, R12, PT ;  /* 0x0000000c030c7248 */ /* 0x024fca0003fe0100 */
[----:B------:R-:W-:Y:S05]  /*0450*/  @P0 BRA `(.L_x_10) ;  /* 0xfffffffc00dc0947 */ /* 0x000fea000383ffff */
.L_x_9:
[----:B------:R-:W-:Y:S05]  /*0460*/  BSYNC.RECONVERGENT B2 ;  /* 0x0000000000027941 */ /* 0x000fea0003800200 */
.L_x_8:
[----:B------:R-:W-:Y:S05]  /*0470*/  @!P1 BRA `(.L_x_7) ;  /* 0x0000000400249947 */ /* 0x000fea0003800000 */
[----:B------:R-:W-:Y:S01]  /*0480*/  IMAD.IADD R2, R10, 0x1, -R13 ;  /* 0x000000010a027824 */ /* 0x000fe200078e0a0d */
[----:B------:R-:W-:Y:S01]  /*0490*/  BSSY.RECONVERGENT B2, `(.L_x_11) ;  /* 0x0000028000027945 */ /* 0x000fe20003800200 */
[----:B------:R-:W-:-:S03]  /*04a0*/  PLOP3.LUT P0, PT, PT, PT, PT, 0x80, 0x8 ;  /* 0x000000000008781c */ /* 0x000fc60003f0f070 */
[----:B------:R-:W-:-:S13]  /*04b0*/  ISETP.GT.AND P1, PT, R2, 0xc00, PT ;  /* 0x00000c000200780c */ /* 0x000fda0003f24270 */
[----:B------:R-:W-:Y:S05]  /*04c0*/  @!P1 BRA `(.L_x_12) ;  /* 0x0000000000909947 */ /* 0x000fea0003800000 */
[----:B------:R-:W-:Y:S01]  /*04d0*/  PLOP3.LUT P0, PT, PT, PT, PT, 0x8, 0x80 ;  /* 0x000000000080781c */ /* 0x000fe20003f0e170 */
[----:B------:R-:W-:-:S12]  /*04e0*/  VIADD R14, R10, 0xfffff400 ;  /* 0xfffff4000a0e7836 */ /* 0x000fd80000000000 */
.L_x_13:
[----:B------:R-:W-:-:S04]  /*04f0*/  IMAD.WIDE R28, R13, 0x4, R4 ;  /* 0x000000040d1c7825 */ /* 0x000fc800078e0204 */
[----:B------:R-:W-:Y:S01]  /*0500*/  VIADD R7, R13, 0x400 ;  /* 0x000004000d077836 */ /* 0x000fe20000000000 */
[----:B------:R-:W2:Y:S04]  /*0510*/  LDG.E.CONSTANT R21, desc[UR10][R28.64] ;  /* 0x0000000a1c157981 */ /* 0x000ea8000c1e9900 */
[----:B------:R-:W2:Y:S01]  /*0520*/  LDG.E.CONSTANT R20, desc[UR10][R28.64+0x400] ;  /* 0x0004000a1c147981 */ /* 0x000ea2000c1e9900 */
[----:B------:R-:W-:-:S03]  /*0530*/  IMAD.WIDE R6, R7, 0x4, R4 ;  /* 0x0000000407067825 */ /* 0x000fc600078e0204 */
[----:B------:R-:W3:Y:S01]  /*0540*/  LDG.E.CONSTANT R18, desc[UR10][R28.64+0x800] ;  /* 0x0008000a1c127981 */ /* 0x000ee2000c1e9900 */
[----:B------:R-:W-:-:S03]  /*0550*/  VIADD R3, R13, 0x800 ;  /* 0x000008000d037836 */ /* 0x000fc60000000000 */
[----:B------:R-:W3:Y:S01]  /*0560*/  LDG.E.CONSTANT R19, desc[UR10][R28.64+0xc00] ;  /* 0x000c000a1c137981 */ /* 0x000ee2000c1e9900 */
[----:B------:R-:W-:-:S03]  /*0570*/  IMAD.WIDE R2, R3, 0x4, R4 ;  /* 0x0000000403027825 */ /* 0x000fc600078e0204 */
[----:B------:R-:W4:Y:S04]  /*0580*/  LDG.E.CONSTANT R16, desc[UR10][R6.64] ;  /* 0x0000000a06107981 */ /* 0x000f28000c1e9900 */
[----:B------:R-:W4:Y:S01]  /*0590*/  LDG.E.CONSTANT R17, desc[UR10][R6.64+0x400] ;  /* 0x0004000a06117981 */ /* 0x000f22000c1e9900 */
[----:B------:R-:W-:-:S03]  /*05a0*/  VIADD R9, R13, 0xc00 ;  /* 0x00000c000d097836 */ /* 0x000fc60000000000 */
[----:B------:R-:W4:Y:S04]  /*05b0*/  LDG.E.CONSTANT R15, desc[UR10][R6.64+0x800] ;  /* 0x0008000a060f7981 */ /* 0x000f28000c1e9900 */
[----:B------:R-:W4:Y:S01]  /*05c0*/  LDG.E.CONSTANT R26, desc[UR10][R6.64+0xc00] ;  /* 0x000c000a061a7981 */ /* 0x000f22000c1e9900 */
[----:B------:R-:W-:-:S03]  /*05d0*/  IMAD.WIDE R8, R9, 0x4, R4 ;  /* 0x0000000409087825 */ /* 0x000fc600078e0204 */
[----:B------:R-:W4:Y:S04]  /*05e0*/  LDG.E.CONSTANT R23, desc[UR10][R2.64] ;  /* 0x0000000a02177981 */ /* 0x000f28000c1e9900 */
[----:B------:R-:W4:Y:S04]  /*05f0*/  LDG.E.CONSTANT R24, desc[UR10][R2.64+0x400] ;  /* 0x0004000a02187981 */ /* 0x000f28000c1e9900 */
[----:B------:R-:W4:Y:S04]  /*0600*/  LDG.E.CONSTANT R22, desc[UR10][R2.64+0x800] ;  /* 0x0008000a02167981 */ /* 0x000f28000c1e9900 */
[----:B------:R-:W4:Y:S04]  /*0610*/  LDG.E.CONSTANT R25, desc[UR10][R2.64+0xc00] ;  /* 0x000c000a02197981 */ /* 0x000f28000c1e9900 */
[----:B------:R-:W4:Y:S04]  /*0620*/  LDG.E.CONSTANT R28, desc[UR10][R8.64] ;  /* 0x0000000a081c7981 */ /* 0x000f28000c1e9900 */
[----:B------:R-:W4:Y:S04]  /*0630*/  LDG.E.CONSTANT R29, desc[UR10][R8.64+0x400] ;  /* 0x0004000a081d7981 */ /* 0x000f28000c1e9900 */
[----:B------:R-:W4:Y:S04]  /*0640*/  LDG.E.CONSTANT R27, desc[UR10][R8.64+0x800] ;  /* 0x0008000a081b7981 */ /* 0x000f28000c1e9900 */
[----:B------:R-:W4:Y:S01]  /*0650*/  LDG.E.CONSTANT R6, desc[UR10][R8.64+0xc00] ;  /* 0x000c000a08067981 */ /* 0x000f22000c1e9900 */
[----:B------:R-:W-:-:S05]  /*0660*/  VIADD R13, R13, 0x1000 ;  /* 0x000010000d0d7836 */ /* 0x000fca0000000000 */
[----:B------:R-:W-:Y:S02]  /*0670*/  ISETP.GE.AND P1, PT, R13, R14, PT ;  /* 0x0000000e0d00720c */ /* 0x000fe40003f26270 */
[----:B--2--5:R-:W-:-:S04]  /*0680*/  VIMNMX3 R20, R21, R12, R20, PT ;  /* 0x0000000c1514720f */ /* 0x024fc80003800114 */
[----:B---3--:R-:W-:-:S04]  /*0690*/  VIMNMX3 R18, R18, R20, R19, PT ;  /* 0x000000141212720f */ /* 0x008fc80003800113 */
[----:B----4-:R-:W-:-:S04]  /*06a0*/  VIMNMX3 R16, R16, R18, R17, PT ;  /* 0x000000121010720f */ /* 0x010fc80003800111 */
[----:B------:R-:W-:-:S04]  /*06b0*/  VIMNMX3 R15, R15, R16, R26, PT ;  /* 0x000000100f0f720f */ /* 0x000fc8000380011a */
[----:B------:R-:W-:-:S04]  /*06c0*/  VIMNMX3 R15, R23, R15, R24, PT ;  /* 0x0000000f170f720f */ /* 0x000fc80003800118 */
[----:B------:R-:W-:-:S04]  /*06d0*/  VIMNMX3 R15, R22, R15, R25, PT ;  /* 0x0000000f160f720f */ /* 0x000fc80003800119 */
[----:B------:R-:W-:-:S04]  /*06e0*/  VIMNMX3 R15, R28, R15, R29, PT ;  /* 0x0000000f1c0f720f */ /* 0x000fc8000380011d */
[----:B------:R-:W-:Y:S01]  /*06f0*/  VIMNMX3 R12, R27, R15, R6, PT ;  /* 0x0000000f1b0c720f */ /* 0x000fe20003800106 */
[----:B------:R-:W-:Y:S06]  /*0700*/  @!P1 BRA `(.L_x_13) ;  /* 0xfffffffc00789947 */ /* 0x000fec000383ffff */
.L_x_12:
[----:B------:R-:W-:Y:S05]  /*0710*/  BSYNC.RECONVERGENT B2 ;  /* 0x0000000000027941 */ /* 0x000fea0003800200 */
.L_x_11:
[----:B------:R-:W-:Y:S01]  /*0720*/  IMAD.IADD R2, R10, 0x1, -R13 ;  /* 0x000000010a027824 */ /* 0x000fe200078e0a0d */
[----:B------:R-:W-:Y:S04]  /*0730*/  BSSY.RECONVERGENT B2, `(.L_x_14) ;  /* 0x0000014000027945 */ /* 0x000fe80003800200 */
[----:B------:R-:W-:-:S13]  /*0740*/  ISETP.GT.AND P1, PT, R2, 0x400, PT ;  /* 0x000004000200780c */ /* 0x000fda0003f24270 */
[----:B------:R-:W-:Y:S05]  /*0750*/  @!P1 BRA `(.L_x_15) ;  /* 0x0000000000449947 */ /* 0x000fea0003800000 */
[----:B------:R-:W-:-:S04]  /*0760*/  IMAD.WIDE R6, R13, 0x4, R4 ;  /* 0x000000040d067825 */ /* 0x000fc800078e0204 */
[----:B------:R-:W-:Y:S01]  /*0770*/  VIADD R3, R13, 0x400 ;  /* 0x000004000d037836 */ /* 0x000fe20000000000 */
[----:B------:R-:W2:Y:S04]  /*0780*/  LDG.E.CONSTANT R9, desc[UR10][R6.64] ;  /* 0x0000000a06097981 */ /* 0x000ea8000c1e9900 */
[----:B------:R-:W2:Y:S01]  /*0790*/  LDG.E.CONSTANT R8, desc[UR10][R6.64+0x400] ;  /* 0x0004000a06087981 */ /* 0x000ea2000c1e9900 */
[----:B------:R-:W-:-:S03]  /*07a0*/  IMAD.WIDE R2, R3, 0x4, R4 ;  /* 0x0000000403027825 */ /* 0x000fc600078e0204 */
[----:B------:R-:W3:Y:S04]  /*07b0*/  LDG.E.CONSTANT R15, desc[UR10][R6.64+0x800] ;  /* 0x0008000a060f7981 */ /* 0x000ee8000c1e9900 */
[----:B------:R-:W3:Y:S04]  /*07c0*/  LDG.E.CONSTANT R14, desc[UR10][R6.64+0xc00] ;  /* 0x000c000a060e7981 */ /* 0x000ee8000c1e9900 */
[----:B------:R-:W4:Y:S04]  /*07d0*/  LDG.E.CONSTANT R17, desc[UR10][R2.64] ;  /* 0x0000000a02117981 */ /* 0x000f28000c1e9900 */
[----:B------:R-:W4:Y:S04]  /*07e0*/  LDG.E.CONSTANT R16, desc[UR10][R2.64+0x400] ;  /* 0x0004000a02107981 */ /* 0x000f28000c1e9900 */
[----:B------:R-:W4:Y:S04]  /*07f0*/  LDG.E.CONSTANT R19, desc[UR10][R2.64+0x800] ;  /* 0x0008000a02137981 */ /* 0x000f28000c1e9900 */
[----:B------:R-:W4:Y:S01]  /*0800*/  LDG.E.CONSTANT R18, desc[UR10][R2.64+0xc00] ;  /* 0x000c000a02127981 */ /* 0x000f22000c1e9900 */
[----:B------:R-:W-:Y:S01]  /*0810*/  PLOP3.LUT P0, PT, PT, PT, PT, 0x8, 0x80 ;  /* 0x000000000080781c */ /* 0x000fe20003f0e170 */
[----:B------:R-:W-:Y:S01]  /*0820*/  VIADD R13, R13, 0x800 ;  /* 0x000008000d0d7836 */ /* 0x000fe20000000000 */
[----:B--2--5:R-:W-:-:S04]  /*0830*/  VIMNMX3 R8, R9, R12, R8, PT ;  /* 0x0000000c0908720f */ /* 0x024fc80003800108 */
[----:B---3--:R-:W-:-:S04]  /*0840*/  VIMNMX3 R8, R15, R8, R14, PT ;  /* 0x000000080f08720f */ /* 0x008fc8000380010e */
[----:B----4-:R-:W-:-:S04]  /*0850*/  VIMNMX3 R8, R17, R8, R16, PT ;  /* 0x000000081108720f */ /* 0x010fc80003800110 */
[----:B------:R-:W-:-:S07]  /*0860*/  VIMNMX3 R12, R19, R8, R18, PT ;  /* 0x00000008130c720f */ /* 0x000fce0003800112 */
.L_x_15:
[----:B------:R-:W-:Y:S05]  /*0870*/  BSYNC.RECONVERGENT B2 ;  /* 0x0000000000027941 */ /* 0x000fea0003800200 */
.L_x_14:
[----:B------:R-:W-:-:S13]  /*0880*/  ISETP.LT.OR P0, PT, R13, R10, P0 ;  /* 0x0000000a0d00720c */ /* 0x000fda0000701670 */
[----:B------:R-:W-:Y:S05]  /*0890*/  @!P0 BRA `(.L_x_7) ;  /* 0x00000000001c8947 */ /* 0x000fea0003800000 */
[----:B------:R-:W-:-:S05]  /*08a0*/  IMAD.WIDE R4, R13, 0x4, R4 ;  /* 0x000000040d047825 */ /* 0x000fca00078e0204 */
[----:B------:R-:W2:Y:S04]  /*08b0*/  LDG.E.CONSTANT R3, desc[UR10][R4.64] ;  /* 0x0000000a04037981 */ /* 0x000ea8000c1e9900 */
[----:B------:R-:W2:Y:S04]  /*08c0*/  LDG.E.CONSTANT R2, desc[UR10][R4.64+0x400] ;  /* 0x0004000a04027981 */ /* 0x000ea8000c1e9900 */
[----:B------:R-:W3:Y:S04]  /*08d0*/  LDG.E.CONSTANT R7, desc[UR10][R4.64+0x800] ;  /* 0x0008000a04077981 */ /* 0x000ee8000c1e9900 */
[----:B------:R-:W3:Y:S01]  /*08e0*/  LDG.E.CONSTANT R6, desc[UR10][R4.64+0xc00] ;  /* 0x000c000a04067981 */ /* 0x000ee2000c1e9900 */
[----:B--2--5:R-:W-:-:S04]  /*08f0*/  VIMNMX3 R2, R3, R12, R2, PT ;  /* 0x0000000c0302720f */ /* 0x024fc80003800102 */
[----:B---3--:R-:W-:-:S07]  /*0900*/  VIMNMX3 R12, R7, R2, R6, PT ;  /* 0x00000002070c720f */ /* 0x008fce0003800106 */
.L_x_7:
[----:B------:R-:W-:Y:S05]  /*0910*/  BSYNC.RECONVERGENT B1 ;  /* 0x0000000000017941 */ /* 0x000fea0003800200 */
.L_x_6:
[----:B------:R-:W-:-:S13]  /*0920*/  ISETP.GE.AND P0, PT, R10, 0x100, PT ;  /* 0x000001000a00780c */ /* 0x000fda0003f06270 */
[----:B------:R-:W-:Y:S05]  /*0930*/  @!P0 BRA `(.L_x_16) ;  /* 0x0000000000a08947 */ /* 0x000fea0003800000 */
[----:B0-----:R-:W0:Y:S01]  /*0940*/  S2R R7, SR_LANEID ;  /* 0x0000000000077919 */ /* 0x001e220000000000 */
[----:B-----5:R-:W1:Y:S02]  /*0950*/  SHFL.DOWN PT, R2, R12, 0x1, 0x1f ;  /* 0x08201f000c027f89 */ /* 0x020e6400000e0000 */
[----:B-1----:R-:W-:Y:S02]  /*0960*/  VIMNMX R2, PT, PT, R2, R12, PT ;  /* 0x0000000c02027248 */ /* 0x002fe40003fe0100 */
[C---:B0-----:R-:W-:Y:S02]  /*0970*/  ISETP.GT.AND P0, PT, R7.reuse, 0x1e, PT ;  /* 0x0000001e0700780c */ /* 0x041fe40003f04270 */
[C---:B------:R-:W-:Y:S02]  /*0980*/  ISETP.NE.AND P1, PT, R7.reuse, RZ, PT ;  /* 0x000000ff0700720c */ /* 0x040fe40003f25270 */
[----:B------:R-:W-:Y:S02]  /*0990*/  SEL R2, R12, R2, P0 ;  /* 0x000000020c027207 */ /* 0x000fe40000000000 */
[----:B------:R-:W-:-:S03]  /*09a0*/  ISETP.GT.AND P0, PT, R7, 0x1d, PT ;  /* 0x0000001d0700780c */ /* 0x000fc60003f04270 */
[----:B------:R-:W0:Y:S06]  /*09b0*/  SHFL.DOWN PT, R3, R2, 0x2, 0x1f ;  /* 0x08401f0002037f89 */ /* 0x000e2c00000e0000 */
[----:B------:R-:W1:Y:S01]  /*09c0*/  @!P1 S2R R6, SR_CgaCtaId ;  /* 0x0000000000069919 */ /* 0x000e620000008800 */
[----:B------:R-:W-:Y:S02]  /*09d0*/  @!P1 MOV R5, 0x400 ;  /* 0x0000040000059802 */ /* 0x000fe40000000f00 */
[----:B------:R-:W-:-:S04]  /*09e0*/  @!P1 SHF.R.U32.HI R4, RZ, 0x3, R11 ;  /* 0x00000003ff049819 */ /* 0x000fc8000001160b */
[----:B------:R-:W-:Y:S02]  /*09f0*/  @!P1 LOP3.LUT R4, R4, 0x7c, RZ, 0xc0, !PT ;  /* 0x0000007c04049812 */ /* 0x000fe400078ec0ff */
[----:B0-----:R-:W-:Y:S02]  /*0a00*/  @!P0 VIMNMX R2, PT, PT, R2, R3, PT ;  /* 0x0000000302028248 */ /* 0x001fe40003fe0100 */
[----:B------:R-:W-:-:S03]  /*0a10*/  ISETP.GT.AND P0, PT, R7, 0x1b, PT ;  /* 0x0000001b0700780c */ /* 0x000fc60003f04270 */
[----:B------:R-:W0:Y:S01]  /*0a20*/  SHFL.DOWN PT, R3, R2, 0x4, 0x1f ;  /* 0x08801f0002037f89 */ /* 0x000e2200000e0000 */
[----:B-1----:R-:W-:-:S05]  /*0a30*/  @!P1 LEA R5, R6, R5, 0x18 ;  /* 0x0000000506059211 */ /* 0x002fca00078ec0ff */
[----:B------:R-:W-:-:S04]  /*0a40*/  @!P1 IMAD.IADD R4, R4, 0x1, R5 ;  /* 0x0000000104049824 */ /* 0x000fc800078e0205 */
[----:B0-----:R-:W-:Y:S02]  /*0a50*/  @!P0 VIMNMX R2, PT, PT, R2, R3, PT ;  /* 0x0000000302028248 */ /* 0x001fe40003fe0100 */
[----:B------:R-:W-:-:S03]  /*0a60*/  ISETP.GT.AND P0, PT, R7, 0x17, PT ;  /* 0x000000170700780c */ /* 0x000fc60003f04270 */
[----:B------:R-:W0:Y:S10]  /*0a70*/  SHFL.DOWN PT, R3, R2, 0x8, 0x1f ;  /* 0x09001f0002037f89 */ /* 0x000e3400000e0000 */
[----:B0-----:R-:W-:-:S02]  /*0a80*/  @!P0 VIMNMX R2, PT, PT, R2, R3, PT ;  /* 0x0000000302028248 */ /* 0x001fc40003fe0100 */
[----:B------:R-:W-:-:S03]  /*0a90*/  ISETP.NE.AND P0, PT, R11, RZ, PT ;  /* 0x000000ff0b00720c */ /* 0x000fc60003f05270 */
[----:B------:R-:W0:Y:S02]  /*0aa0*/  SHFL.DOWN PT, R3, R2, 0x10, 0x1f ;  /* 0x0a001f0002037f89 */ /* 0x000e2400000e0000 */
[----:B0-----:R-:W-:-:S05]  /*0ab0*/  VIMNMX R5, PT, PT, R2, R3, PT ;  /* 0x0000000302057248 */ /* 0x001fca0003fe0100 */
[----:B------:R0:W-:Y:S01]  /*0ac0*/  @!P1 STS [R4+0x8], R5 ;  /* 0x0000080504009388 */ /* 0x0001e20000000800 */
[----:B------:R-:W-:Y:S01]  /*0ad0*/  BAR.SYNC.DEFER_BLOCKING 0x0 ;  /* 0x0000000000007b1d */ /* 0x000fe20000010000 */
[----:B------:R-:W-:-:S04]  /*0ae0*/  ISETP.GT.AND P1, PT, R7, 0xf, PT ;  /* 0x0000000f0700780c */ /* 0x000fc80003f24270 */
[----:B------:R-:W-:Y:S01]  /*0af0*/  SEL R3, R2, R5, P1 ;  /* 0x0000000502037207 */ /* 0x000fe20000800000 */
[----:B------:R-:W-:Y:S08]  /*0b00*/  @P0 BRA `(.L_x_17) ;  /* 0x0000003000b80947 */ /* 0x000ff00003800000 */
[----:B------:R-:W1:Y:S01]  /*0b10*/  S2UR UR5, SR_CgaCtaId ;  /* 0x00000000000579c3 */ /* 0x000e620000008800 */
[----:B------:R-:W-:Y:S02]  /*0b20*/  UMOV UR4, 0x400 ;  /* 0x0000040000047882 */ /* 0x000fe40000000000 */
[----:B-1----:R-:W-:-:S09]  /*0b30*/  ULEA UR4, UR5, UR4, 0x18 ;  /* 0x0000000405047291 */ /* 0x002fd2000f8ec0ff */
[----:B------:R-:W-:Y:S04]  /*0b40*/  LDS R2, [UR4+0xc] ;  /* 0x00000c04ff027984 */ /* 0x000fe80008000800 */
[----:B0-----:R-:W0:Y:S04]  /*0b50*/  LDS.128 R4, [UR4+0x10] ;  /* 0x00001004ff047984 */ /* 0x001e280008000c00 */
[----:B------:R-:W1:Y:S01]  /*0b60*/  LDS.64 R8, [UR4+0x20] ;  /* 0x00002004ff087984 */ /* 0x000e620008000a00 */
[----:B0-----:R-:W-:-:S04]  /*0b70*/  VIMNMX3 R2, R2, R3, R4, PT ;  /* 0x000000030202720f */ /* 0x001fc80003800104 */
[----:B------:R-:W-:-:S04]  /*0b80*/  VIMNMX3 R2, R5, R2, R6, PT ;  /* 0x000000020502720f */ /* 0x000fc80003800106 */
[----:B-1----:R-:W-:-:S04]  /*0b90*/  VIMNMX3 R2, R7, R2, R8, PT ;  /* 0x000000020702720f */ /* 0x002fc80003800108 */
[----:B------:R-:W-:Y:S01]  /*0ba0*/  VIMNMX R3, PT, PT, R2, R9, PT ;  /* 0x0000000902037248 */ /* 0x000fe20003fe0100 */
[----:B------:R-:W-:Y:S06]  /*0bb0*/  BRA `(.L_x_17) ;  /* 0x00000030008c7947 */ /* 0x000fec0003800000 */
.L_x_16:
[----:B0-----:R-:W0:Y:S01]  /*0bc0*/  S2R R6, SR_LANEID ;  /* 0x0000000000067919 */ /* 0x001e220000000000 */
[----:B------:R-:W-:-:S04]  /*0bd0*/  LOP3.LUT R2, R11, 0x3e0, RZ, 0xc0, !PT ;  /* 0x000003e00b027812 */ /* 0x000fc800078ec0ff */
[----:B------:R-:W-:Y:S01]  /*0be0*/  LOP3.LUT R5, RZ, R2, RZ, 0x33, !PT ;  /* 0x00000002ff057212 */ /* 0x000fe200078e33ff */
[----:B------:R-:W-:-:S04]  /*0bf0*/  VIADD R3, R2, 0x20 ;  /* 0x0000002002037836 */ /* 0x000fc80000000000 */
[----:B------:R-:W-:Y:S01]  /*0c00*/  IMAD.IADD R5, R10, 0x1, R5 ;  /* 0x000000010a057824 */ /* 0x000fe200078e0205 */
[----:B------:R-:W-:-:S04]  /*0c10*/  ISETP.GT.AND P0, PT, R3, R10, PT ;  /* 0x0000000a0300720c */ /* 0x000fc80003f04270 */
[----:B------:R-:W-:-:S05]  /*0c20*/  SEL R5, R5, 0x1f, P0 ;  /* 0x0000001f05057807 */ /* 0x000fca0000000000 */
[----:B-----5:R-:W1:Y:S01]  /*0c30*/  SHFL.DOWN PT, R2, R12, 0x1, R5 ;  /* 0x082000000c027989 */ /* 0x020e6200000e0005 */
[C---:B0-----:R-:W-:Y:S01]  /*0c40*/  ISETP.GE.AND P0, PT, R6.reuse, R5, PT ;  /* 0x000000050600720c */ /* 0x041fe20003f06270 */
[C---:B------:R-:W-:Y:S01]  /*0c50*/  VIADD R4, R6.reuse, 0x2 ;  /* 0x0000000206047836 */ /* 0x040fe20000000000 */
[----:B------:R-:W-:-:S11]  /*0c60*/  ISETP.NE.AND P1, PT, R6, RZ, PT ;  /* 0x000000ff0600720c */ /* 0x000fd60003f25270 */
[----:B-1----:R-:W-:Y:S02]  /*0c70*/  @!P0 VIMNMX R12, PT, PT, R2, R12, PT ;  /* 0x0000000c020c8248 */ /* 0x002fe40003fe0100 */
[----:B------:R-:W-:Y:S01]  /*0c80*/  ISETP.GT.AND P0, PT, R4, R5, PT ;  /* 0x000000050400720c */ /* 0x000fe20003f04270 */
[----:B------:R-:W-:Y:S01]  /*0c90*/  VIADD R4, R6, 0x4 ;  /* 0x0000000406047836 */ /* 0x000fe20000000000 */
[----:B------:R-:W0:Y:S01]  /*0ca0*/  @!P1 S2R R7, SR_CgaCtaId ;  /* 0x0000000000079919 */ /* 0x000e220000008800 */
[----:B------:R-:W-:Y:S01]  /*0cb0*/  @!P1 SHF.R.U32.HI R3, RZ, 0x3, R11 ;  /* 0x00000003ff039819 */ /* 0x000fe2000001160b */
[----:B------:R-:W1:Y:S03]  /*0cc0*/  SHFL.DOWN PT, R2, R12, 0x2, R5 ;  /* 0x084000000c027989 */ /* 0x000e6600000e0005 */
[----:B------:R-:W-:-:S06]  /*0cd0*/  @!P1 LOP3.LUT R3, R3, 0x7c, RZ, 0xc0, !PT ;  /* 0x0000007c03039812 */ /* 0x000fcc00078ec0ff */
[----:B-1----:R-:W-:Y:S02]  /*0ce0*/  @!P0 VIMNMX R12, PT, PT, R12, R2, PT ;  /* 0x000000020c0c8248 */ /* 0x002fe40003fe0100 */
[----:B------:R-:W-:Y:S01]  /*0cf0*/  ISETP.GT.AND P0, PT, R4, R5, PT ;  /* 0x000000050400720c */ /* 0x000fe20003f04270 */
[----:B------:R-:W-:Y:S02]  /*0d00*/  VIADD R4, R6, 0x8 ;  /* 0x0000000806047836 */ /* 0x000fe40000000000 */
[----:B------:R-:W1:Y:S10]  /*0d10*/  SHFL.DOWN PT, R2, R12, 0x4, R5 ;  /* 0x088000000c027989 */ /* 0x000e7400000e0005 */
[----:B-1----:R-:W-:-:S02]  /*0d20*/  @!P0 VIMNMX R12, PT, PT, R12, R2, PT ;  /* 0x000000020c0c8248 */ /* 0x002fc40003fe0100 */
[----:B------:R-:W-:Y:S01]  /*0d30*/  ISETP.GT.AND P0, PT, R4, R5, PT ;  /* 0x000000050400720c */ /* 0x000fe20003f04270 */
[----:B------:R-:W-:Y:S02]  /*0d40*/  VIADD R4, R6, 0x10 ;  /* 0x0000001006047836 */ /* 0x000fe40000000000 */
[----:B------:R-:W1:Y:S10]  /*0d50*/  SHFL.DOWN PT, R2, R12, 0x8, R5 ;  /* 0x090000000c027989 */ /* 0x000e7400000e0005 */
[----:B-1----:R-:W-:-:S02]  /*0d60*/  @!P0 VIMNMX R12, PT, PT, R12, R2, PT ;  /* 0x000000020c0c8248 */ /* 0x002fc40003fe0100 */
[----:B------:R-:W-:Y:S02]  /*0d70*/  ISETP.GT.AND P0, PT, R4, R5, PT ;  /* 0x000000050400720c */ /* 0x000fe40003f04270 */
[----:B------:R-:W-:Y:S01]  /*0d80*/  @!P1 MOV R4, 0x400 ;  /* 0x0000040000049802 */ /* 0x000fe20000000f00 */
[----:B------:R-:W1:Y:S03]  /*0d90*/  SHFL.DOWN PT, R2, R12, 0x10, R5 ;  /* 0x0a0000000c027989 */ /* 0x000e6600000e0005 */
[----:B0-----:R-:W-:-:S05]  /*0da0*/  @!P1 LEA R4, R7, R4, 0x18 ;  /* 0x0000000407049211 */ /* 0x001fca00078ec0ff */
[----:B------:R-:W-:Y:S02]  /*0db0*/  @!P1 IMAD.IADD R4, R3, 0x1, R4 ;  /* 0x0000000103049824 */ /* 0x000fe400078e0204 */
[----:B-1----:R-:W-:Y:S02]  /*0dc0*/  @!P0 VIMNMX R12, PT, PT, R12, R2, PT ;  /* 0x000000020c0c8248 */ /* 0x002fe40003fe0100 */
[----:B------:R-:W-:-:S03]  /*0dd0*/  ISETP.NE.AND P0, PT, R11, RZ, PT ;  /* 0x000000ff0b00720c */ /* 0x000fc60003f05270 */
[----:B------:R-:W-:-:S05]  /*0de0*/  IMAD.MOV.U32 R3, RZ, RZ, R12 ;  /* 0x000000ffff037224 */ /* 0x000fca00078e000c */
[----:B------:R4:W-:Y:S01]  /*0df0*/  @!P1 STS [R4+0x8], R3 ;  /* 0x0000080304009388 */ /* 0x0009e20000000800 */
[----:B------:R-:W-:Y:S06]  /*0e00*/  BAR.SYNC.DEFER_BLOCKING 0x0 ;  /* 0x0000000000007b1d */ /* 0x000fec0000010000 */
[----:B------:R-:W-:Y:S05]  /*0e10*/  @P0 BRA `(.L_x_17) ;  /* 0x0000002c00f40947 */ /* 0x000fea0003800000 */
[----:B------:R-:W0:Y:S01]  /*0e20*/  S2UR UR5, SR_CgaCtaId ;  /* 0x00000000000579c3 */ /* 0x000e220000008800 */
[----:B------:R-:W-:Y:S01]  /*0e30*/  UMOV UR4, 0x400 ;  /* 0x0000040000047882 */ /* 0x000fe20000000000 */
[C---:B------:R-:W-:Y:S02]  /*0e40*/  ISETP.GT.AND P2, PT, R10.reuse, 0x20, PT ;  /* 0x000000200a00780c */ /* 0x040fe40003f44270 */
[C---:B------:R-:W-:Y:S02]  /*0e50*/  ISETP.GT.AND P4, PT, R10.reuse, 0x40, PT ;  /* 0x000000400a00780c */ /* 0x040fe40003f84270 */
[C---:B------:R-:W-:Y:S02]  /*0e60*/  ISETP.GT.AND P3, PT, R10.reuse, 0x60, PT ;  /* 0x000000600a00780c */ /* 0x040fe40003f64270 */
[----:B------:R-:W-:Y:S01]  /*0e70*/  ISETP.GT.AND P1, PT, R10, 0x80, PT ;  /* 0x000000800a00780c */ /* 0x000fe20003f24270 */
[----:B0-----:R-:W-:-:S09]  /*0e80*/  ULEA UR4, UR5, UR4, 0x18 ;  /* 0x0000000405047291 */ /* 0x001fd2000f8ec0ff */
[----:B------:R-:W0:Y:S04]  /*0e90*/  LDS R2, [UR4+0xc] ;  /* 0x00000c04ff027984 */ /* 0x000e280008000800 */
[----:B----4-:R-:W1:Y:S04]  /*0ea0*/  LDS.128 R4, [UR4+0x10] ;  /* 0x00001004ff047984 */ /* 0x010e680008000c00 */
[----:B------:R-:W2:Y:S01]  /*0eb0*/  LDS.64 R8, [UR4+0x20] ;  /* 0x00002004ff087984 */ /* 0x000ea20008000a00 */
[----:B0-----:R-:W-:Y:S02]  /*0ec0*/  @P2 VIMNMX R3, PT, PT, R3, R2, PT ;  /* 0x0000000203032248 */ /* 0x001fe40003fe0100 */
[----:B------:R-:W-:-:S02]  /*0ed0*/  ISETP.GT.AND P2, PT, R10, 0xa0, PT ;  /* 0x000000a00a00780c */ /* 0x000fc40003f44270 */
[----:B-1----:R-:W-:Y:S02]  /*0ee0*/  @P4 VIMNMX R3, PT, PT, R3, R4, PT ;  /* 0x0000000403034248 */ /* 0x002fe40003fe0100 */
[C---:B------:R-:W-:Y:S02]  /*0ef0*/  ISETP.GT.AND P4, PT, R10.reuse, 0xc0, PT ;  /* 0x000000c00a00780c */ /* 0x040fe40003f84270 */
[----:B------:R-:W-:Y:S02]  /*0f00*/  @P3 VIMNMX R3, PT, PT, R3, R5, PT ;  /* 0x0000000503033248 */ /* 0x000fe40003fe0100 */
[----:B------:R-:W-:Y:S02]  /*0f10*/  ISETP.GT.AND P3, PT, R10, 0xe0, PT ;  /* 0x000000e00a00780c */ /* 0x000fe40003f64270 */
[----:B------:R-:W-:-:S04]  /*0f20*/  @P1 VIMNMX R3, PT, PT, R3, R6, PT ;  /* 0x0000000603031248 */ /* 0x000fc80003fe0100 */
[----:B------:R-:W-:-:S04]  /*0f30*/  @P2 VIMNMX R3, PT, PT, R3, R7, PT ;  /* 0x0000000703032248 */ /* 0x000fc80003fe0100 */
[----:B--2---:R-:W-:-:S04]  /*0f40*/  @P4 VIMNMX R3, PT, PT, R3, R8, PT ;  /* 0x0000000803034248 */ /* 0x004fc80003fe0100 */
[----:B------:R-:W-:Y:S01]  /*0f50*/  @P3 VIMNMX R3, PT, PT, R3, R9, PT ;  /* 0x0000000903033248 */ /* 0x000fe20003fe0100 */
[----:B------:R-:W-:Y:S06]  /*0f60*/  BRA `(.L_x_17) ;  /* 0x0000002c00a07947 */ /* 0x000fec0003800000 */
.L_x_3:
[----:B------:R-:W0:Y:S02]  /*0f70*/  S2R R2, SR_TID.X ;  /* 0x0000000000027919 */ /* 0x000e240000002100 */
[----:B0-----:R-:W-:-:S04]  /*0f80*/  IMAD.SHL.U32 R21, R2, 0x4, RZ ;  /* 0x0000000402157824 */ /* 0x001fc800078e00ff */
[----:B------:R-:W-:-:S05]  /*0f90*/  IMAD.WIDE.U32 R20, R21, 0x4, R4 ;  /* 0x0000000415147825 */ /* 0x000fca00078e0004 */
[----:B------:R-:W2:Y:S04]  /*0fa0*/  LDG.E.128.CONSTANT R4, desc[UR10][R20.64] ;  /* 0x0000000a14047981 */ /* 0x000ea8000c1e9d00 */
[----:B------:R-:W3:Y:S04]  /*0fb0*/  LDG.E.128.CONSTANT R8, desc[UR10][R20.64+0x1000] ;  /* 0x0010000a14087981 */ /* 0x000ee8000c1e9d00 */
[----:B------:R-:W4:Y:S04]  /*0fc0*/  LDG.E.128.CONSTANT R12, desc[UR10][R20.64+0x2000] ;  /* 0x0020000a140c7981 */ /* 0x000f28000c1e9d00 */
[----:B------:R0:W5:Y:S01]  /*0fd0*/  LDG.E.128.CONSTANT R16, desc[UR10][R20.64+0x3000] ;  /* 0x0030000a14107981 */ /* 0x000162000c1e9d00 */
[----:B------:R-:W-:Y:S01]  /*0fe0*/  UIADD3 UR5, UPT, UPT, UR4, 0x1000, URZ ;  /* 0x0000100004057890 */ /* 0x000fe2000fffe0ff */
[----:B------:R-:W-:Y:S01]  /*0ff0*/  VIADD R25, R3, 0xffffefff ;  /* 0xffffefff03197836 */ /* 0x000fe20000000000 */
[----:B------:R-:W-:Y:S01]  /*1000*/  UIADD3 UR8, UPT, UPT, UR4, 0x1100, URZ ;  /* 0x0000110004087890 */ /* 0x000fe2000fffe0ff */
[----:B------:R-:W-:-:S02]  /*1010*/  IMAD.MOV.U32 R27, RZ, RZ, RZ ;  /* 0x000000ffff1b7224 */ /* 0x000fc400078e00ff */
[----:B0-----:R-:W-:-:S04]  /*1020*/  VIADD R20, R2, UR4 ;  /* 0x0000000402147c36 */ /* 0x001fc80008000000 */
[----:B------:R-:W-:Y:S01]  /*1030*/  IMAD.IADD R24, R25, 0x1, -R20 ;  /* 0x0000000119187824 */ /* 0x000fe200078e0a14 */
[----:B--2---:R-:W-:Y:S01]  /*1040*/  VIMNMX3 R5, R5, R4, R6, PT ;  /* 0x000000040505720f */ /* 0x004fe20003800106 */
[----:B------:R-:W-:-:S03]  /*1050*/  VIADD R4, R3, 0xfffff000 ;  /* 0xfffff00003047836 */ /* 0x000fc60000000000 */
[----:B---3--:R-:W-:Y:S02]  /*1060*/  VIMNMX3 R5, R7, R5, R8, PT ;  /* 0x000000050705720f */ /* 0x008fe40003800108 */
[----:B------:R-:W-:Y:S02]  /*1070*/  ISETP.LT.AND P0, PT, R4, UR5, PT ;  /* 0x0000000504007c0c */ /* 0x000fe4000bf01270 */
[----:B------:R-:W-:-:S04]  /*1080*/  VIMNMX3 R5, R9, R5, R10, PT ;  /* 0x000000050905720f */ /* 0x000fc8000380010a */
[----:B----4-:R-:W-:-:S04]  /*1090*/  VIMNMX3 R5, R11, R5, R12, PT ;  /* 0x000000050b05720f */ /* 0x010fc8000380010c */
[----:B------:R-:W-:-:S04]  /*10a0*/  VIMNMX3 R5, R13, R5, R14, PT ;  /* 0x000000050d05720f */ /* 0x000fc8000380010e */
[----:B-----5:R-:W-:-:S04]  /*10b0*/  VIMNMX3 R5, R15, R5, R16, PT ;  /* 0x000000050f05720f */ /* 0x020fc80003800110 */
[----:B------:R-:W-:-:S04]  /*10c0*/  VIMNMX3 R5, R17, R5, R18, PT ;  /* 0x000000051105720f */ /* 0x000fc80003800112 */
[----:B------:R-:W-:Y:S01]  /*10d0*/  VIMNMX R21, PT, PT, R19, R5, PT ;  /* 0x0000000513157248 */ /* 0x000fe20003fe0100 */
[----:B------:R-:W-:Y:S06]  /*10e0*/  @P0 BRA `(.L_x_18) ;  /* 0x00000000007c0947 */ /* 0x000fec0003800000 */
[----:B------:R-:W0:Y:S01]  /*10f0*/  LDCU.64 UR6, c[0x0][0x380] ;  /* 0x00007000ff0677ac */ /* 0x000e220008000a00 */
[----:B------:R-:W-:Y:S01]  /*1100*/  NOP ;  /* 0x0000000000007918 */ /* 0x000fe20000000000 */
.L_x_20:
[----:B------:R-:W-:Y:S02]  /*1110*/  IMAD.SHL.U32 R4, R2, 0x4, RZ ;  /* 0x0000000402047824 */ /* 0x000fe400078e00ff */
[----:B------:R-:W-:-:S03]  /*1120*/  IMAD.U32 R5, RZ, RZ, UR4 ;  /* 0x00000004ff057e24 */ /* 0x000fc6000f8e00ff */
[----:B------:R-:W-:-:S04]  /*1130*/  IADD3 R4, P0, PT, R4, UR4, RZ ;  /* 0x0000000404047c10 */ /* 0x000fc8000ff1e0ff */
[----:B------:R-:W-:Y:S02]  /*1140*/  LEA.HI.X.SX32 R5, R5, RZ, 0x1, P0 ;  /* 0x000000ff05057211 */ /* 0x000fe400000f0eff */
[----:B0-----:R-:W-:-:S04]  /*1150*/  LEA R22, P0, R4, UR6, 0x2 ;  /* 0x0000000604167c11 */ /* 0x001fc8000f8010ff */
[----:B------:R-:W-:-:S05]  /*1160*/  LEA.HI.X R23, R4, UR7, R5, 0x2, P0 ;  /* 0x0000000704177c11 */ /* 0x000fca00080f1405 */
[----:B------:R-:W2:Y:S04]  /*1170*/  LDG.E.128.CONSTANT R4, desc[UR10][R22.64+0x4000] ;  /* 0x0040000a16047981 */ /* 0x000ea8000c1e9d00 */
[----:B------:R-:W3:Y:S04]  /*1180*/  LDG.E.128.CONSTANT R8, desc[UR10][R22.64+0x5000] ;  /* 0x0050000a16087981 */ /* 0x000ee8000c1e9d00 */
[----:B------:R-:W4:Y:S04]  /*1190*/  LDG.E.128.CONSTANT R12, desc[UR10][R22.64+0x6000] ;  /* 0x0060000a160c7981 */ /* 0x000f28000c1e9d00 */
[----:B------:R-:W5:Y:S01]  /*11a0*/  LDG.E.128.CONSTANT R16, desc[UR10][R22.64+0x7000] ;  /* 0x0070000a16107981 */ /* 0x000f62000c1e9d00 */
[----:B--2---:R-:W-:Y:S01]  /*11b0*/  VIMNMX3 R5, R4, R21, R5, PT ;  /* 0x000000150405720f */ /* 0x004fe20003800105 */
[----:B------:R-:W-:-:S03]  /*11c0*/  VIADD R4, R3, -UR5 ;  /* 0x8000000503047c36 */ /* 0x000fc60008000000 */
[----:B------:R-:W-:Y:S02]  /*11d0*/  VIMNMX3 R5, R6, R5, R7, PT ;  /* 0x000000050605720f */ /* 0x000fe40003800107 */
[----:B------:R-:W-:Y:S02]  /*11e0*/  ISETP.GE.AND P0, PT, R4, 0x1000, PT ;  /* 0x000010000400780c */ /* 0x000fe40003f06270 */
[----:B---3--:R-:W-:-:S04]  /*11f0*/  VIMNMX3 R5, R8, R5, R9, PT ;  /* 0x000000050805720f */ /* 0x008fc80003800109 */
[----:B------:R-:W-:-:S04]  /*1200*/  VIMNMX3 R5, R10, R5, R11, PT ;  /* 0x000000050a05720f */ /* 0x000fc8000380010b */
[----:B----4-:R-:W-:-:S04]  /*1210*/  VIMNMX3 R5, R12, R5, R13, PT ;  /* 0x000000050c05720f */ /* 0x010fc8000380010d */
[----:B------:R-:W-:-:S04]  /*1220*/  VIMNMX3 R5, R14, R5, R15, PT ;  /* 0x000000050e05720f */ /* 0x000fc8000380010f */
[----:B-----5:R-:W-:-:S04]  /*1230*/  VIMNMX3 R5, R16, R5, R17, PT ;  /* 0x000000051005720f */ /* 0x020fc80003800111 */
[----:B------:R-:W-:Y:S01]  /*1240*/  VIMNMX3 R21, R18, R5, R19, PT ;  /* 0x000000051215720f */ /* 0x000fe20003800113 */
[----:B------:R-:W-:Y:S06]  /*1250*/  @!P0 BRA `(.L_x_19) ;  /* 0x00000008008c8947 */ /* 0x000fec0003800000 */
[----:B------:R-:W-:Y:S01]  /*1260*/  UMOV UR4, UR5 ;  /* 0x0000000500047c82 */ /* 0x000fe20008000000 */
[----:B------:R-:W-:Y:S01]  /*1270*/  VIADD R4, R3, 0xfffff000 ;  /* 0xfffff00003047836 */ /* 0x000fe20000000000 */
[----:B------:R-:W-:Y:S01]  /*1280*/  UIADD3 UR5, UPT, UPT, UR4, 0x1000, URZ ;  /* 0x0000100004057890 */ /* 0x000fe2000fffe0ff */
[----:B------:R-:W-:Y:S01]  /*1290*/  VIADD R27, R27, 0x1 ;  /* 0x000000011b1b7836 */ /* 0x000fe20000000000 */
[----:B------:R-:W-:Y:S01]  /*12a0*/  UIADD3 UR8, UPT, UPT, UR8, 0x1000, URZ ;  /* 0x0000100008087890 */ /* 0x000fe2000fffe0ff */
[----:B------:R-:W-:-:S03]  /*12b0*/  VIADD R24, R24, 0xfffff000 ;  /* 0xfffff00018187836 */ /* 0x000fc60000000000 */
[----:B------:R-:W-:-:S13]  /*12c0*/  ISETP.LT.AND P0, PT, R4, UR5, PT ;  /* 0x0000000504007c0c */ /* 0x000fda000bf01270 */
[----:B------:R-:W-:Y:S05]  /*12d0*/  @!P0 BRA `(.L_x_20) ;  /* 0xfffffffc008c8947 */ /* 0x000fea000383ffff */
.L_x_18:
[----:B------:R-:W-:-:S13]  /*12e0*/  ISETP.GT.AND P0, PT, R3, UR5, PT ;  /* 0x0000000503007c0c */ /* 0x000fda000bf04270 */
[----:B------:R-:W-:Y:S05]  /*12f0*/  @!P0 BRA `(.L_x_19) ;  /* 0x0000000800648947 */ /* 0x000fea0003800000 */
[----:B------:R-:W-:Y:S01]  /*1300*/  VIADD R15, R3, -UR5 ;  /* 0x80000005030f7c36 */ /* 0x000fe20008000000 */
[----:B------:R-:W-:Y:S04]  /*1310*/  BSSY.RECONVERGENT B1, `(.L_x_19) ;  /* 0x0000097000017945 */ /* 0x000fe80003800200 */
[----:B------:R-:W-:-:S13]  /*1320*/  ISETP.GE.AND P0, PT, R2, R15, PT ;  /* 0x0000000f0200720c */ /* 0x000fda0003f06270 */
[----:B------:R-:W-:Y:S05]  /*1330*/  @P0 BRA `(.L_x_21) ;  /* 0x0000000800500947 */ /* 0x000fea0003800000 */
[----:B------:R-:W-:Y:S01]  /*1340*/  IMAD R20, R27, 0x1000, R20 ;  /* 0x000010001b147824 */ /* 0x000fe200078e0214 */
[----:B------:R-:W-:Y:S01]  /*1350*/  BSSY.RECONVERGENT B2, `(.L_x_22) ;  /* 0x000001d000027945 */ /* 0x000fe20003800200 */
[----:B------:R-:W-:Y:S02]  /*1360*/  IMAD.MOV.U32 R18, RZ, RZ, R2 ;  /* 0x000000ffff127224 */ /* 0x000fe400078e0002 */
[----:B------:R-:W-:-:S05]  /*1370*/  IMAD.IADD R20, R25, 0x1, -R20 ;  /* 0x0000000119147824 */ /* 0x000fca00078e0a14 */
[C---:B------:R-:W-:Y:S02]  /*1380*/  LOP3.LUT R3, R20.reuse, 0x300, RZ, 0xc0, !PT ;  /* 0x0000030014037812 */ /* 0x040fe400078ec0ff */
[----:B------:R-:W-:Y:S02]  /*1390*/  ISETP.GE.U32.AND P0, PT, R20, 0x300, PT ;  /* 0x000003001400780c */ /* 0x000fe40003f06070 */
[----:B------:R-:W-:-:S13]  /*13a0*/  ISETP.NE.AND P1, PT, R3, 0x300, PT ;  /* 0x000003000300780c */ /* 0x000fda0003f25270 */
[----:B------:R-:W-:Y:S05]  /*13b0*/  @!P1 BRA `(.L_x_23) ;  /* 0x0000000000589947 */ /* 0x000fea0003800000 */
[----:B------:R-:W-:Y:S01]  /*13c0*/  IMAD.U32 R4, RZ, RZ, UR4 ;  /* 0x00000004ff047e24 */ /* 0x000fe2000f8e00ff */
[----:B------:R-:W-:Y:S01]  /*13d0*/  IADD3 R7, P1, PT, R2, UR4, RZ ;  /* 0x0000000402077c10 */ /* 0x000fe2000ff3e0ff */
[----:B------:R-:W-:Y:S01]  /*13e0*/  IMAD.MOV.U32 R18, RZ, RZ, R2 ;  /* 0x000000ffff127224 */ /* 0x000fe200078e0002 */
[----:B------:R-:W-:Y:S02]  /*13f0*/  LOP3.LUT R3, R24, 0xffff, RZ, 0xc0, !PT ;  /* 0x0000ffff18037812 */ /* 0x000fe400078ec0ff */
[----:B------:R-:W-:Y:S02]  /*1400*/  LEA R6, P2, R7, UR6, 0x2 ;  /* 0x0000000607067c11 */ /* 0x000fe4000f8410ff */
[----:B------:R-:W-:Y:S02]  /*1410*/  LEA.HI R3, R3, 0x1, RZ, 0x18 ;  /* 0x0000000103037811 */ /* 0x000fe400078fc0ff */
[----:B------:R-:W-:Y:S02]  /*1420*/  LEA.HI.X.SX32 R4, R4, RZ, 0x1, P1 ;  /* 0x000000ff04047211 */ /* 0x000fe400008f0eff */
[----:B------:R-:W-:-:S02]  /*1430*/  IADD3 R6, P1, PT, R6, 0x4000, RZ ;  /* 0x0000400006067810 */ /* 0x000fc40007f3e0ff */
[----:B------:R-:W-:Y:S02]  /*1440*/  LOP3.LUT R3, R3, 0x3, RZ, 0xc0, !PT ;  /* 0x0000000303037812 */ /* 0x000fe400078ec0ff */
[----:B------:R-:W-:-:S03]  /*1450*/  LEA.HI.X R7, R7, UR7, R4, 0x2, P2 ;  /* 0x0000000707077c11 */ /* 0x000fc600090f1404 */
[----:B------:R-:W-:Y:S02]  /*1460*/  IMAD.MOV R3, RZ, RZ, -R3 ;  /* 0x000000ffff037224 */ /* 0x000fe400078e0a03 */
[----:B------:R-:W-:-:S07]  /*1470*/  IMAD.X R7, RZ, RZ, R7, P1 ;  /* 0x000000ffff077224 */ /* 0x000fce00008e0607 */
.L_x_24:
[----:B------:R-:W-:Y:S02]  /*1480*/  IMAD.MOV.U32 R4, RZ, RZ, R6 ;  /* 0x000000ffff047224 */ /* 0x000fe400078e0006 */
[----:B------:R-:W-:-:S05]  /*1490*/  IMAD.MOV.U32 R5, RZ, RZ, R7 ;  /* 0x000000ffff057224 */ /* 0x000fca00078e0007 */
[----:B------:R-:W2:Y:S01]  /*14a0*/  LDG.E.CONSTANT R4, desc[UR10][R4.64] ;  /* 0x0000000a04047981 */ /* 0x000ea2000c1e9900 */
[----:B------:R-:W-:Y:S01]  /*14b0*/  VIADD R3, R3, 0x1 ;  /* 0x0000000103037836 */ /* 0x000fe20000000000 */
[----:B------:R-:W-:Y:S01]  /*14c0*/  IADD3 R6, P2, PT, R6, 0x400, RZ ;  /* 0x0000040006067810 */ /* 0x000fe20007f5e0ff */
[----:B------:R-:W-:-:S03]  /*14d0*/  VIADD R18, R18, 0x100 ;  /* 0x0000010012127836 */ /* 0x000fc60000000000 */
[----:B------:R-:W-:Y:S01]  /*14e0*/  ISETP.NE.AND P1, PT, R3, RZ, PT ;  /* 0x000000ff0300720c */ /* 0x000fe20003f25270 */
[----:B------:R-:W-:Y:S01]  /*14f0*/  IMAD.X R7, RZ, RZ, R7, P2 ;  /* 0x000000ffff077224 */ /* 0x000fe200010e0607 */
[----:B--2---:R-:W-:-:S11]  /*1500*/  VIMNMX R21, PT, PT, R4, R21, PT ;  /* 0x0000001504157248 */ /* 0x004fd60003fe0100 */
[----:B------:R-:W-:Y:S05]  /*1510*/  @P1 BRA `(.L_x_24) ;  /* 0xfffffffc00d81947 */ /* 0x000fea000383ffff */
.L_x_23:
[----:B------:R-:W-:Y:S05]  /*1520*/  BSYNC.RECONVERGENT B2 ;  /* 0x0000000000027941 */ /* 0x000fea0003800200 */
.L_x_22:
[----:B------:R-:W-:Y:S05]  /*1530*/  @!P0 BRA `(.L_x_21) ;  /* 0x0000000400d08947 */ /* 0x000fea0003800000 */
[----:B------:R-:W-:Y:S01]  /*1540*/  IMAD.IADD R3, R15, 0x1, -R18 ;  /* 0x000000010f037824 */ /* 0x000fe200078e0a12 */
[----:B------:R-:W-:Y:S01]  /*1550*/  BSSY.RECONVERGENT B2, `(.L_x_25) ;  /* 0x0000043000027945 */ /* 0x000fe20003800200 */
[----:B------:R-:W-:Y:S01]  /*1560*/  IMAD.U32 R14, RZ, RZ, UR6 ;  /* 0x00000006ff0e7e24 */ /* 0x000fe2000f8e00ff */
[----:B------:R-:W-:Y:S01]  /*1570*/  PLOP3.LUT P0, PT, PT, PT, PT, 0x80, 0x8 ;  /* 0x000000000008781c */ /* 0x000fe20003f0f070 */
[----:B------:R-:W-:Y:S01]  /*1580*/  IMAD.U32 R16, RZ, RZ, UR4 ;  /* 0x00000004ff107e24 */ /* 0x000fe2000f8e00ff */
[----:B------:R-:W-:Y:S01]  /*1590*/  ISETP.GT.AND P1, PT, R3, 0xc00, PT ;  /* 0x00000c000300780c */ /* 0x000fe20003f24270 */
[----:B------:R-:W-:Y:S01]  /*15a0*/  VIADD R19, R18, UR8 ;  /* 0x0000000812137c36 */ /* 0x000fe20008000000 */
[----:B------:R-:W-:Y:S02]  /*15b0*/  IADD3 R14, P2, PT, R14, 0x4000, RZ ;  /* 0x000040000e0e7810 */ /* 0x000fe40007f5e0ff */
[----:B------:R-:W-:-:S03]  /*15c0*/  SHF.R.S32.HI R16, RZ, 0x1f, R16 ;  /* 0x0000001fff107819 */ /* 0x000fc60000011410 */
[----:B------:R-:W-:-:S06]  /*15d0*/  IMAD.X R17, RZ, RZ, UR7, P2 ;  /* 0x00000007ff117e24 */ /* 0x000fcc00090e06ff */
[----:B------:R-:W-:Y:S05]  /*15e0*/  @!P1 BRA `(.L_x_26) ;  /* 0x0000000000e49947 */ /* 0x000fea0003800000 */
[----:B------:R-:W-:Y:S01]  /*15f0*/  PLOP3.LUT P0, PT, PT, PT, PT, 0x8, 0x80 ;  /* 0x000000000080781c */ /* 0x000fe20003f0e170 */
[----:B------:R-:W-:-:S12]  /*1600*/  VIADD R3, R15, 0xfffff400 ;  /* 0xfffff4000f037836 */ /* 0x000fd80000000000 */
.L_x_27:
[----:B------:R-:W0:Y:S01]  /*1610*/  LDC.64 R4, c[0x0][0x380] ;  /* 0x0000e000ff047b82 */ /* 0x000e220000000a00 */
[----:B------:R-:W-:-:S04]  /*1620*/  IADD3 R8, P1, PT, R18, UR4, RZ ;  /* 0x0000000412087c10 */ /* 0x000fc8000ff3e0ff */
[----:B------:R-:W-:Y:S02]  /*1630*/  LEA.HI.X.SX32 R9, R18, R16, 0x1, P1 ;  /* 0x0000001012097211 */ /* 0x000fe400008f0eff */
[----:B------:R-:W-:-:S04]  /*1640*/  LEA R26, P1, R8, R14, 0x2 ;  /* 0x0000000e081a7211 */ /* 0x000fc800078210ff */
[----:B------:R-:W-:-:S05]  /*1650*/  LEA.HI.X R27, R8, R17, R9, 0x2, P1 ;  /* 0x00000011081b7211 */ /* 0x000fca00008f1409 */
[----:B------:R-:W2:Y:S01]  /*1660*/  LDG.E.CONSTANT R26, desc[UR10][R26.64] ;  /* 0x0000000a1a1a7981 */ /* 0x000ea2000c1e9900 */
[----:B0-----:R-:W-:-:S05]  /*1670*/  IMAD.WIDE R6, R19, 0x4, R4 ;  /* 0x0000000413067825 */ /* 0x001fca00078e0204 */
[----:B------:R-:W2:Y:S01]  /*1680*/  LDG.E.CONSTANT R28, desc[UR10][R6.64] ;  /* 0x0000000a061c7981 */ /* 0x000ea2000c1e9900 */
[C---:B------:R-:W-:Y:S02]  /*1690*/  VIADD R9, R18.reuse, 0x400 ;  /* 0x0000040012097836 */ /* 0x040fe40000000000 */
[----:B------:R-:W-:Y:S01]  /*16a0*/  VIADD R11, R18, 0x800 ;  /* 0x00000800120b7836 */ /* 0x000fe20000000000 */
[----:B------:R-:W3:Y:S02]  /*16b0*/  LDG.E.CONSTANT R22, desc[UR10][R6.64+0x400] ;  /* 0x0004000a06167981 */ /* 0x000ee4000c1e9900 */
[----:B------:R-:W-:Y:S02]  /*16c0*/  IADD3 R13, P1, PT, R9, UR4, RZ ;  /* 0x00000004090d7c10 */ /* 0x000fe4000ff3e0ff */
[----:B------:R-:W-:Y:S01]  /*16d0*/  IADD3 R8, P2, PT, R11, UR4, RZ ;  /* 0x000000040b087c10 */ /* 0x000fe2000ff5e0ff */
[----:B------:R-:W3:Y:S01]  /*16e0*/  LDG.E.CONSTANT R25, desc[UR10][R6.64+0x800] ;  /* 0x0008000a06197981 */ /* 0x000ee2000c1e9900 */
[----:B------:R-:W-:-:S02]  /*16f0*/  LEA.HI.X.SX32 R20, R9, R16, 0x1, P1 ;  /* 0x0000001009147211 */ /* 0x000fc400008f0eff */
[----:B------:R-:W-:Y:S02]  /*1700*/  LEA R12, P1, R13, R14, 0x2 ;  /* 0x0000000e0d0c7211 */ /* 0x000fe400078210ff */
[----:B------:R-:W-:Y:S02]  /*1710*/  LEA.HI.X.SX32 R11, R11, R16, 0x1, P2 ;  /* 0x000000100b0b7211 */ /* 0x000fe400010f0eff */
[C---:B------:R-:W-:Y:S01]  /*1720*/  LEA R10, P2, R8.reuse, R14, 0x2 ;  /* 0x0000000e080a7211 */ /* 0x040fe200078410ff */
[----:B------:R-:W-:Y:S01]  /*1730*/  VIADD R9, R19, 0x400 ;  /* 0x0000040013097836 */ /* 0x000fe20000000000 */
[-C--:B------:R-:W-:Y:S02]  /*1740*/  LEA.HI.X R13, R13, R17.reuse, R20, 0x2, P1 ;  /* 0x000000110d0d7211 */ /* 0x080fe400008f1414 */
[----:B------:R-:W-:Y:S01]  /*1750*/  LEA.HI.X R11, R8, R17, R11, 0x2, P2 ;  /* 0x00000011080b7211 */ /* 0x000fe200010f140b */
[----:B------:R-:W-:Y:S02]  /*1760*/  IMAD.WIDE R8, R9, 0x4, R4 ;  /* 0x0000000409087825 */ /* 0x000fe400078e0204 */
[----:B------:R0:W4:Y:S04]  /*1770*/  LDG.E.CONSTANT R20, desc[UR10][R12.64] ;  /* 0x0000000a0c147981 */ /* 0x000128000c1e9900 */
[----:B------:R1:W5:Y:S04]  /*1780*/  LDG.E.CONSTANT R23, desc[UR10][R10.64] ;  /* 0x0000000a0a177981 */ /* 0x000368000c1e9900 */
[----:B------:R-:W4:Y:S01]  /*1790*/  LDG.E.CONSTANT R27, desc[UR10][R8.64] ;  /* 0x0000000a081b7981 */ /* 0x000f22000c1e9900 */
[----:B0-----:R-:W-:-:S03]  /*17a0*/  VIADD R12, R18, 0xc00 ;  /* 0x00000c00120c7836 */ /* 0x001fc60000000000 */
[----:B------:R-:W5:Y:S01]  /*17b0*/  LDG.E.CONSTANT R24, desc[UR10][R8.64+0x400] ;  /* 0x0004000a08187981 */ /* 0x000f62000c1e9900 */
[----:B-1----:R-:W-:Y:S01]  /*17c0*/  VIADD R11, R19, 0x800 ;  /* 0x00000800130b7836 */ /* 0x002fe20000000000 */
[----:B------:R-:W-:Y:S02]  /*17d0*/  IADD3 R13, P1, PT, R12, UR4, RZ ;  /* 0x000000040c0d7c10 */ /* 0x000fe4000ff3e0ff */
[----:B------:R-:W5:Y:S01]  /*17e0*/  LDG.E.CONSTANT R29, desc[UR10][R8.64+0x800] ;  /* 0x0008000a081d7981 */ /* 0x000f62000c1e9900 */
[----:B------:R-:W-:-:S04]  /*17f0*/  IMAD.WIDE R10, R11, 0x4, R4 ;  /* 0x000000040b0a7825 */ /* 0x000fc800078e0204 */
[----:B------:R-:W-:Y:S01]  /*1800*/  VIADD R7, R19, 0xc00 ;  /* 0x00000c0013077836 */ /* 0x000fe20000000000 */
[----:B------:R-:W5:Y:S03]  /*1810*/  LDG.E.CONSTANT R6, desc[UR10][R10.64] ;  /* 0x0000000a0a067981 */ /* 0x000f66000c1e9900 */
[----:B------:R-:W-:Y:S01]  /*1820*/  IMAD.WIDE R4, R7, 0x4, R4 ;  /* 0x0000000407047825 */ /* 0x000fe200078e0204 */
[----:B------:R-:W5:Y:S04]  /*1830*/  LDG.E.CONSTANT R8, desc[UR10][R10.64+0x800] ;  /* 0x0008000a0a087981 */ /* 0x000f68000c1e9900 */
[----:B------:R-:W5:Y:S04]  /*1840*/  LDG.E.CONSTANT R7, desc[UR10][R10.64+0x400] ;  /* 0x0004000a0a077981 */ /* 0x000f68000c1e9900 */
[----:B------:R-:W5:Y:S01]  /*1850*/  LDG.E.CONSTANT R9, desc[UR10][R4.64+0x400] ;  /* 0x0004000a04097981 */ /* 0x000f62000c1e9900 */
[----:B--2---:R-:W-:-:S02]  /*1860*/  VIMNMX3 R21, R26, R21, R28, PT ;  /* 0x000000151a15720f */ /* 0x004fc4000380011c */
[----:B------:R-:W-:Y:S01]  /*1870*/  LEA.HI.X.SX32 R26, R12, R16, 0x1, P1 ;  /* 0x000000100c1a7211 */ /* 0x000fe200008f0eff */
[----:B------:R-:W2:Y:S01]  /*1880*/  LDG.E.CONSTANT R28, desc[UR10][R4.64+0x800] ;  /* 0x0008000a041c7981 */ /* 0x000ea2000c1e9900 */
[----:B------:R-:W-:-:S04]  /*1890*/  LEA R12, P1, R13, R14, 0x2 ;  /* 0x0000000e0d0c7211 */ /* 0x000fc800078210ff */
[----:B------:R-:W-:Y:S02]  /*18a0*/  LEA.HI.X R13, R13, R17, R26, 0x2, P1 ;  /* 0x000000110d0d7211 */ /* 0x000fe400008f141a */
[----:B------:R-:W2:Y:S04]  /*18b0*/  LDG.E.CONSTANT R26, desc[UR10][R4.64] ;  /* 0x0000000a041a7981 */ /* 0x000ea8000c1e9900 */
[----:B------:R-:W2:Y:S01]  /*18c0*/  LDG.E.CONSTANT R12, desc[UR10][R12.64] ;  /* 0x0000000a0c0c7981 */ /* 0x000ea2000c1e9900 */
[----:B---3--:R-:W-:Y:S01]  /*18d0*/  VIMNMX3 R21, R22, R21, R25, PT ;  /* 0x000000151615720f */ /* 0x008fe20003800119 */
[----:B------:R-:W-:-:S05]  /*18e0*/  VIADD R18, R18, 0x1000 ;  /* 0x0000100012127836 */ /* 0x000fca0000000000 */
[----:B------:R-:W-:Y:S02]  /*18f0*/  ISETP.GE.AND P1, PT, R18, R3, PT ;  /* 0x000000031200720c */ /* 0x000fe40003f26270 */
[----:B----4-:R-:W-:-:S04]  /*1900*/  VIMNMX3 R20, R20, R21, R27, PT ;  /* 0x000000151414720f */ /* 0x010fc8000380011b */
[----:B-----5:R-:W-:-:S04]  /*1910*/  VIMNMX3 R20, R24, R20, R29, PT ;  /* 0x000000141814720f */ /* 0x020fc8000380011d */
[----:B------:R-:W-:-:S04]  /*1920*/  VIMNMX3 R6, R23, R20, R6, PT ;  /* 0x000000141706720f */ /* 0x000fc80003800106 */
[----:B------:R-:W-:Y:S01]  /*1930*/  VIMNMX3 R7, R7, R6, R8, PT ;  /* 0x000000060707720f */ /* 0x000fe20003800108 */
[----:B------:R-:W-:-:S03]  /*1940*/  VIADD R19, R19, 0x1000 ;  /* 0x0000100013137836 */ /* 0x000fc60000000000 */
[----:B--2---:R-:W-:-:S04]  /*1950*/  VIMNMX3 R7, R12, R7, R26, PT ;  /* 0x000000070c07720f */ /* 0x004fc8000380011a */
[----:B------:R-:W-:Y:S01]  /*1960*/  VIMNMX3 R21, R9, R7, R28, PT ;  /* 0x000000070915720f */ /* 0x000fe2000380011c */
[----:B------:R-:W-:Y:S06]  /*1970*/  @!P1 BRA `(.L_x_27) ;  /* 0xfffffffc00249947 */ /* 0x000fec000383ffff */
.L_x_26:
[----:B------:R-:W-:Y:S05]  /*1980*/  BSYNC.RECONVERGENT B2 ;  /* 0x0000000000027941 */ /* 0x000fea0003800200 */
.L_x_25:
[----:B------:R-:W-:Y:S01]  /*1990*/  IMAD.IADD R3, R15, 0x1, -R18 ;  /* 0x000000010f037824 */ /* 0x000fe200078e0a12 */
[----:B------:R-:W-:Y:S04]  /*19a0*/  BSSY.RECONVERGENT B2, `(.L_x_28) ;  /* 0x000001f000027945 */ /* 0x000fe80003800200 */
[----:B------:R-:W-:-:S13]  /*19b0*/  ISETP.GT.AND P1, PT, R3, 0x400, PT ;  /* 0x000004000300780c */ /* 0x000fda0003f24270 */
[----:B------:R-:W-:Y:S05]  /*19c0*/  @!P1 BRA `(.L_x_29) ;  /* 0x0000000000709947 */ /* 0x000fea0003800000 */
[----:B------:R-:W0:Y:S01]  /*19d0*/  LDC.64 R8, c[0x0][0x380] ;  /* 0x0000e000ff087b82 */ /* 0x000e220000000a00 */
[C---:B------:R-:W-:Y:S01]  /*19e0*/  IADD3 R4, P0, PT, R18.reuse, UR4, RZ ;  /* 0x0000000412047c10 */ /* 0x040fe2000ff1e0ff */
[C---:B------:R-:W-:Y:S02]  /*19f0*/  VIADD R3, R18.reuse, 0x400 ;  /* 0x0000040012037836 */ /* 0x040fe40000000000 */
[----:B------:R-:W-:Y:S01]  /*1a00*/  VIADD R13, R19, 0x400 ;  /* 0x00000400130d7836 */ /* 0x000fe20000000000 */
[----:B------:R-:W-:Y:S02]  /*1a10*/  LEA.HI.X.SX32 R6, R18, R16, 0x1, P0 ;  /* 0x0000001012067211 */ /* 0x000fe400000f0eff */
[C---:B------:R-:W-:Y:S02]  /*1a20*/  LEA R10, P0, R4.reuse, R14, 0x2 ;  /* 0x0000000e040a7211 */ /* 0x040fe400078010ff */
[----:B------:R-:W-:Y:S02]  /*1a30*/  IADD3 R5, P1, PT, R3, UR4, RZ ;  /* 0x0000000403057c10 */ /* 0x000fe4000ff3e0ff */
[----:B------:R-:W-:-:S02]  /*1a40*/  LEA.HI.X R11, R4, R17, R6, 0x2, P0 ;  /* 0x00000011040b7211 */ /* 0x000fc400000f1406 */
[----:B------:R-:W-:Y:S02]  /*1a50*/  LEA.HI.X.SX32 R12, R3, R16, 0x1, P1 ;  /* 0x00000010030c7211 */ /* 0x000fe400008f0eff */
[----:B------:R-:W-:Y:S01]  /*1a60*/  LEA R4, P0, R5, R14, 0x2 ;  /* 0x0000000e05047211 */ /* 0x000fe200078010ff */
[----:B------:R-:W2:Y:S01]  /*1a70*/  LDG.E.CONSTANT R10, desc[UR10][R10.64] ;  /* 0x0000000a0a0a7981 */ /* 0x000ea2000c1e9900 */
[----:B0-----:R-:W-:Y:S02]  /*1a80*/  IMAD.WIDE R6, R19, 0x4, R8 ;  /* 0x0000000413067825 */ /* 0x001fe400078e0208 */
[----:B------:R-:W-:-:S03]  /*1a90*/  LEA.HI.X R5, R5, R17, R12, 0x2, P0 ;  /* 0x0000001105057211 */ /* 0x000fc600000f140c */
[----:B------:R-:W2:Y:S01]  /*1aa0*/  LDG.E.CONSTANT R3, desc[UR10][R6.64] ;  /* 0x0000000a06037981 */ /* 0x000ea2000c1e9900 */
[----:B------:R-:W-:-:S03]  /*1ab0*/  IMAD.WIDE R8, R13, 0x4, R8 ;  /* 0x000000040d087825 */ /* 0x000fc600078e0208 */
[----:B------:R-:W3:Y:S04]  /*1ac0*/  LDG.E.CONSTANT R12, desc[UR10][R6.64+0x400] ;  /* 0x0004000a060c7981 */ /* 0x000ee8000c1e9900 */
[----:B------:R-:W3:Y:S04]  /*1ad0*/  LDG.E.CONSTANT R13, desc[UR10][R6.64+0x800] ;  /* 0x0008000a060d7981 */ /* 0x000ee8000c1e9900 */
[----:B------:R-:W4:Y:S04]  /*1ae0*/  LDG.E.CONSTANT R4, desc[UR10][R4.64] ;  /* 0x0000000a04047981 */ /* 0x000f28000c1e9900 */
[----:B------:R-:W4:Y:S04]  /*1af0*/  LDG.E.CONSTANT R20, desc[UR10][R8.64] ;  /* 0x0000000a08147981 */ /* 0x000f28000c1e9900 */
[----:B------:R-:W5:Y:S04]  /*1b00*/  LDG.E.CONSTANT R22, desc[UR10][R8.64+0x400] ;  /* 0x0004000a08167981 */ /* 0x000f68000c1e9900 */
[----:B------:R-:W5:Y:S01]  /*1b10*/  LDG.E.CONSTANT R23, desc[UR10][R8.64+0x800] ;  /* 0x0008000a08177981 */ /* 0x000f62000c1e9900 */
[----:B------:R-:W-:Y:S01]  /*1b20*/  PLOP3.LUT P0, PT, PT, PT, PT, 0x8, 0x80 ;  /* 0x000000000080781c */ /* 0x000fe20003f0e170 */
[----:B------:R-:W-:-:S02]  /*1b30*/  VIADD R18, R18, 0x800 ;  /* 0x0000080012127836 */ /* 0x000fc40000000000 */
[----:B------:R-:W-:Y:S01]  /*1b40*/  VIADD R19, R19, 0x800 ;  /* 0x0000080013137836 */ /* 0x000fe20000000000 */
[----:B--2---:R-:W-:-:S04]  /*1b50*/  VIMNMX3 R3, R10, R21, R3, PT ;  /* 0x000000150a03720f */ /* 0x004fc80003800103 */
[----:B---3--:R-:W-:-:S04]  /*1b60*/  VIMNMX3 R3, R12, R3, R13, PT ;  /* 0x000000030c03720f */ /* 0x008fc8000380010d */
[----:B----4-:R-:W-:-:S04]  /*1b70*/  VIMNMX3 R3, R4, R3, R20, PT ;  /* 0x000000030403720f */ /* 0x010fc80003800114 */
[----:B-----5:R-:W-:-:S07]  /*1b80*/  VIMNMX3 R21, R22, R3, R23, PT ;  /* 0x000000031615720f */ /* 0x020fce0003800117 */
.L_x_29:
[----:B------:R-:W-:Y:S05]  /*1b90*/  BSYNC.RECONVERGENT B2 ;  /* 0x0000000000027941 */ /* 0x000fea0003800200 */
.L_x_28:
[----:B------:R-:W-:-:S13]  /*1ba0*/  ISETP.LT.OR P0, PT, R18, R15, P0 ;  /* 0x0000000f1200720c */ /* 0x000fda0000701670 */
[----:B------:R-:W-:Y:S05]  /*1bb0*/  @!P0 BRA `(.L_x_21) ;  /* 0x0000000000308947 */ /* 0x000fea0003800000 */
[----:B------:R-:W0:Y:S01]  /*1bc0*/  LDC.64 R4, c[0x0][0x380] ;  /* 0x0000e000ff047b82 */ /* 0x000e220000000a00 */
[----:B------:R-:W-:-:S04]  /*1bd0*/  IADD3 R3, P0, PT, R18, UR4, RZ ;  /* 0x0000000412037c10 */ /* 0x000fc8000ff1e0ff */
[----:B------:R-:W-:Y:S02]  /*1be0*/  LEA.HI.X.SX32 R16, R18, R16, 0x1, P0 ;  /* 0x0000001012107211 */ /* 0x000fe400000f0eff */
[----:B------:R-:W-:-:S04]  /*1bf0*/  LEA R14, P0, R3, R14, 0x2 ;  /* 0x0000000e030e7211 */ /* 0x000fc800078010ff */
[----:B------:R-:W-:-:S05]  /*1c00*/  LEA.HI.X R15, R3, R17, R16, 0x2, P0 ;  /* 0x00000011030f7211 */ /* 0x000fca00000f1410 */
[----:B------:R-:W2:Y:S01]  /*1c10*/  LDG.E.CONSTANT R14, desc[UR10][R14.64] ;  /* 0x0000000a0e0e7981 */ /* 0x000ea2000c1e9900 */
[----:B0-----:R-:W-:-:S05]  /*1c20*/  IMAD.WIDE R4, R19, 0x4, R4 ;  /* 0x0000000413047825 */ /* 0x001fca00078e0204 */
[----:B------:R-:W2:Y:S04]  /*1c30*/  LDG.E.CONSTANT R3, desc[UR10][R4.64] ;  /* 0x0000000a04037981 */ /* 0x000ea8000c1e9900 */
[----:B------:R-:W3:Y:S04]  /*1c40*/  LDG.E.CONSTANT R6, desc[UR10][R4.64+0x400] ;  /* 0x0004000a04067981 */ /* 0x000ee8000c1e9900 */
[----:B------:R-:W3:Y:S01]  /*1c50*/  LDG.E.CONSTANT R7, desc[UR10][R4.64+0x800] ;  /* 0x0008000a04077981 */ /* 0x000ee2000c1e9900 */
[----:B--2---:R-:W-:-:S04]  /*1c60*/  VIMNMX3 R3, R14, R21, R3, PT ;  /* 0x000000150e03720f */ /* 0x004fc80003800103 */
[----:B---3--:R-:W-:-:S07]  /*1c70*/  VIMNMX3 R21, R6, R3, R7, PT ;  /* 0x000000030615720f */ /* 0x008fce0003800107 */
.L_x_21:
[----:B------:R-:W-:Y:S05]  /*1c80*/  BSYNC.RECONVERGENT B1 ;  /* 0x0000000000017941 */ /* 0x000fea0003800200 */
.L_x_19:
[----:B------:R-:W0:Y:S01]  /*1c90*/  S2R R7, SR_LANEID ;  /* 0x0000000000077919 */ /* 0x000e220000000000 */
[----:B------:R-:W1:Y:S01]  /*1ca0*/  SHFL.DOWN PT, R3, R21, 0x1, 0x1f ;  /* 0x08201f0015037f89 */ /* 0x000e6200000e0000 */
[C---:B0-----:R-:W-:Y:S02]  /*1cb0*/  ISETP.GT.AND P0, PT, R7.reuse, 0x1e, PT ;  /* 0x0000001e0700780c */ /* 0x041fe40003f04270 */
[----:B------:R-:W-:-:S11]  /*1cc0*/  ISETP.NE.AND P1, PT, R7, RZ, PT ;  /* 0x000000ff0700720c */ /* 0x000fd60003f25270 */
[----:B-1----:R-:W-:Y:S02]  /*1cd0*/  @!P0 VIMNMX R21, PT, PT, R3, R21, PT ;  /* 0x0000001503158248 */ /* 0x002fe40003fe0100 */
[----:B------:R-:W-:Y:S01]  /*1ce0*/  ISETP.GT.AND P0, PT, R7, 0x1d, PT ;  /* 0x0000001d0700780c */ /* 0x000fe20003f04270 */
[----:B------:R-:W0:Y:S01]  /*1cf0*/  @!P1 S2R R6, SR_CgaCtaId ;  /* 0x0000000000069919 */ /* 0x000e220000008800 */
[----:B------:R-:W-:Y:S02]  /*1d00*/  @!P1 MOV R5, 0x400 ;  /* 0x0000040000059802 */ /* 0x000fe40000000f00 */
[----:B------:R-:W-:Y:S01]  /*1d10*/  @!P1 SHF.R.U32.HI R4, RZ, 0x3, R2 ;  /* 0x00000003ff049819 */ /* 0x000fe20000011602 */
[----:B------:R-:W1:Y:S03]  /*1d20*/  SHFL.DOWN PT, R3, R21, 0x2, 0x1f ;  /* 0x08401f0015037f89 */ /* 0x000e6600000e0000 */
[----:B------:R-:W-:-:S05]  /*1d30*/  @!P1 LOP3.LUT R4, R4, 0x7c, RZ, 0xc0, !PT ;  /* 0x0000007c04049812 */ /* 0x000fca00078ec0ff */
[----:B-1----:R-:W-:Y:S02]  /*1d40*/  @!P0 VIMNMX R21, PT, PT, R21, R3, PT ;  /* 0x0000000315158248 */ /* 0x002fe40003fe0100 */
[----:B------:R-:W-:Y:S02]  /*1d50*/  ISETP.GT.AND P0, PT, R7, 0x1b, PT ;  /* 0x0000001b0700780c */ /* 0x000fe40003f04270 */
[----:B0-----:R-:W-:Y:S01]  /*1d60*/  @!P1 LEA R5, R6, R5, 0x18 ;  /* 0x0000000506059211 */ /* 0x001fe200078ec0ff */
[----:B------:R-:W0:Y:S04]  /*1d70*/  SHFL.DOWN PT, R3, R21, 0x4, 0x1f ;  /* 0x08801f0015037f89 */ /* 0x000e2800000e0000 */
[----:B------:R-:W-:-:S06]  /*1d80*/  @!P1 IMAD.IADD R5, R4, 0x1, R5 ;  /* 0x0000000104059824 */ /* 0x000fcc00078e0205 */
        /* <DEDUP_REMOVED lines=12> */
[----:B------:R-:W0:Y:S01]  /*1e50*/  S2UR UR5, SR_CgaCtaId ;  /* 0x00000000000579c3 */ /* 0x000e220000008800 */
[----:B------:R-:W-:Y:S02]  /*1e60*/  UMOV UR4, 0x400 ;  /* 0x0000040000047882 */ /* 0x000fe40000000000 */
[----:B0-----:R-:W-:-:S09]  /*1e70*/  ULEA UR4, UR5, UR4, 0x18 ;  /* 0x0000000405047291 */ /* 0x001fd2000f8ec0ff */
[----:B------:R-:W-:Y:S04]  /*1e80*/  LDS R2, [UR4+0xc] ;  /* 0x00000c04ff027984 */ /* 0x000fe80008000800 */
[----:B---3--:R-:W0:Y:S04]  /*1e90*/  LDS.128 R4, [UR4+0x10] ;  /* 0x00001004ff047984 */ /* 0x008e280008000c00 */
[----:B------:R-:W1:Y:S01]  /*1ea0*/  LDS.64 R8, [UR4+0x20] ;  /* 0x00002004ff087984 */ /* 0x000e620008000a00 */
[----:B0-----:R-:W-:-:S04]  /*1eb0*/  VIMNMX3 R2, R2, R3, R4, PT ;  /* 0x000000030202720f */ /* 0x001fc80003800104 */
[----:B------:R-:W-:-:S04]  /*1ec0*/  VIMNMX3 R2, R5, R2, R6, PT ;  /* 0x000000020502720f */ /* 0x000fc80003800106 */
[----:B-1----:R-:W-:-:S04]  /*1ed0*/  VIMNMX3 R2, R7, R2, R8, PT ;  /* 0x000000020702720f */ /* 0x002fc80003800108 */
[----:B------:R-:W-:Y:S01]  /*1ee0*/  VIMNMX R3, PT, PT, R2, R9, PT ;  /* 0x0000000902037248 */ /* 0x000fe20003fe0100 */
[----:B------:R-:W-:Y:S06]  /*1ef0*/  BRA `(.L_x_17) ;  /* 0x0000001c00bc7947 */ /* 0x000fec0003800000 */
.L_x_2:
        /* <DEDUP_REMOVED lines=13> */
.L_x_32:
[----:B------:R-:W-:Y:S05]  /*1fd0*/  BSYNC.RECONVERGENT B1 ;  /* 0x0000000000017941 */ /* 0x000fea0003800200 */
.L_x_31:
        /* <DEDUP_REMOVED lines=18> */
.L_x_37:
        /* <DEDUP_REMOVED lines=9> */
.L_x_36:
[----:B------:R-:W-:Y:S05]  /*2190*/  BSYNC.RECONVERGENT B2 ;  /* 0x0000000000027941 */ /* 0x000fea0003800200 */
.L_x_35:
        /* <DEDUP_REMOVED lines=8> */
.L_x_40:
        /* <DEDUP_REMOVED lines=34> */
.L_x_39:
[----:B------:R-:W-:Y:S05]  /*2440*/  BSYNC.RECONVERGENT B2 ;  /* 0x0000000000027941 */ /* 0x000fea0003800200 */
.L_x_38:
        /* <DEDUP_REMOVED lines=21> */
.L_x_42:
[----:B------:R-:W-:Y:S05]  /*25a0*/  BSYNC.RECONVERGENT B2 ;  /* 0x0000000000027941 */ /* 0x000fea0003800200 */
.L_x_41:
        /* <DEDUP_REMOVED lines=9> */
.L_x_34:
[----:B------:R-:W-:Y:S05]  /*2640*/  BSYNC.RECONVERGENT B1 ;  /* 0x0000000000017941 */ /* 0x000fea0003800200 */
.L_x_33:
        /* <DEDUP_REMOVED lines=35> */
[----:B--2---:R-:W0:Y:S04]  /*2880*/  LDS.128 R4, [UR4+0x10] ;  /* 0x00001004ff047984 */ /* 0x004e280008000c00 */
[----:B------:R-:W1:Y:S01]  /*2890*/  LDS.64 R8, [UR4+0x20] ;  /* 0x00002004ff087984 */ /* 0x000e620008000a00 */
[----:B0-----:R-:W-:-:S04]  /*28a0*/  VIMNMX3 R2, R2, R3, R4, PT ;  /* 0x000000030202720f */ /* 0x001fc80003800104 */
[----:B------:R-:W-:-:S04]  /*28b0*/  VIMNMX3 R2, R5, R2, R6, PT ;  /* 0x000000020502720f */ /* 0x000fc80003800106 */
[----:B-1----:R-:W-:-:S04]  /*28c0*/  VIMNMX3 R2, R7, R2, R8, PT ;  /* 0x000000020702720f */ /* 0x002fc80003800108 */
[----:B------:R-:W-:Y:S01]  /*28d0*/  VIMNMX R3, PT, PT, R2, R9, PT ;  /* 0x0000000902037248 */ /* 0x000fe20003fe0100 */
[----:B------:R-:W-:Y:S06]  /*28e0*/  BRA `(.L_x_17) ;  /* 0x0000001400407947 */ /* 0x000fec0003800000 */
.L_x_43:
[----:B------:R-:W1:Y:S01]  /*28f0*/  S2R R5, SR_LANEID ;  /* 0x0000000000057919 */ /* 0x000e620000000000 */
[----:B------:R-:W-:-:S04]  /*2900*/  LOP3.LUT R2, R11, 0x3e0, RZ, 0xc0, !PT ;  /* 0x000003e00b027812 */ /* 0x000fc800078ec0ff */
[----:B0-----:R-:W-:Y:S01]  /*2910*/  LOP3.LUT R7, RZ, R2, RZ, 0x33, !PT ;  /* 0x00000002ff077212 */ /* 0x001fe200078e33ff */
[----:B------:R-:W-:-:S04]  /*2920*/  VIADD R3, R2, 0x20 ;  /* 0x0000002002037836 */ /* 0x000fc80000000000 */
[----:B------:R-:W-:Y:S01]  /*2930*/  IMAD.IADD R2, R7, 0x1, R10 ;  /* 0x0000000107027824 */ /* 0x000fe200078e020a */
[----:B------:R-:W-:-:S04]  /*2940*/  ISETP.GT.AND P0, PT, R3, R10, PT ;  /* 0x0000000a0300720c */ /* 0x000fc80003f04270 */
[----:B------:R-:W-:-:S05]  /*2950*/  SEL R2, R2, 0x1f, P0 ;  /* 0x0000001f02027807 */ /* 0x000fca0000000000 */
[----:B-----5:R-:W0:Y:S01]  /*2960*/  SHFL.DOWN PT, R3, R12, 0x1, R2 ;  /* 0x082000000c037989 */ /* 0x020e2200000e0002 */
[C---:B-1----:R-:W-:Y:S01]  /*2970*/  ISETP.GE.AND P0, PT, R5.reuse, R2, PT ;  /* 0x000000020500720c */ /* 0x042fe20003f06270 */
[C---:B------:R-:W-:Y:S01]  /*2980*/  VIADD R7, R5.reuse, 0x2 ;  /* 0x0000000205077836 */ /* 0x040fe20000000000 */
[----:B------:R-:W-:-:S11]  /*2990*/  ISETP.NE.AND P1, PT, R5, RZ, PT ;  /* 0x000000ff0500720c */ /* 0x000fd60003f25270 */
[----:B0-----:R-:W-:Y:S02]  /*29a0*/  @!P0 VIMNMX R12, PT, PT, R3, R12, PT ;  /* 0x0000000c030c8248 */ /* 0x001fe40003fe0100 */
        /* <DEDUP_REMOVED lines=8> */
[C---:B------:R-:W-:Y:S02]  /*2a30*/  VIADD R7, R5.reuse, 0x8 ;  /* 0x0000000805077836 */ /* 0x040fe40000000000 */
[----:B------:R-:W1:Y:S01]  /*2a40*/  SHFL.DOWN PT, R3, R12, 0x4, R2 ;  /* 0x088000000c037989 */ /* 0x000e6200000e0002 */
[----:B------:R-:W-:-:S09]  /*2a50*/  VIADD R5, R5, 0x10 ;  /* 0x0000001005057836 */ /* 0x000fd20000000000 */
[----:B-1----:R-:W-:Y:S02]  /*2a60*/  @!P0 VIMNMX R12, PT, PT, R12, R3, PT ;  /* 0x000000030c0c8248 */ /* 0x002fe40003fe0100 */
[----:B------:R-:W-:-:S03]  /*2a70*/  ISETP.GT.AND P0, PT, R7, R2, PT ;  /* 0x000000020700720c */ /* 0x000fc60003f04270 */
        /* <DEDUP_REMOVED lines=21> */
[----:B-1----:R-:W1:Y:S04]  /*2bd0*/  LDS.128 R4, [UR4+0x10] ;  /* 0x00001004ff047984 */ /* 0x002e680008000c00 */
        /* <DEDUP_REMOVED lines=12> */
.L_x_30:
[----:B------:R-:W0:Y:S02]  /*2ca0*/  S2R R7, SR_TID.X ;  /* 0x0000000000077919 */ /* 0x000e240000002100 */
[----:B0-----:R-:W-:-:S05]  /*2cb0*/  IMAD.WIDE.U32 R4, R7, 0x4, R4 ;  /* 0x0000000407047825 */ /* 0x001fca00078e0004 */
[----:B------:R-:W2:Y:S04]  /*2cc0*/  LDG.E.CONSTANT R2, desc[UR10][R4.64] ;  /* 0x0000000a04027981 */ /* 0x000ea8000c1e9900 */
[----:B------:R-:W2:Y:S04]  /*2cd0*/  LDG.E.CONSTANT R9, desc[UR10][R4.64+0x400] ;  /* 0x0004000a04097981 */ /* 0x000ea8000c1e9900 */
[----:B------:R-:W2:Y:S04]  /*2ce0*/  LDG.E.CONSTANT R6, desc[UR10][R4.64+0x800] ;  /* 0x0008000a04067981 */ /* 0x000ea8000c1e9900 */
[----:B------:R-:W3:Y:S04]  /*2cf0*/  LDG.E.CONSTANT R8, desc[UR10][R4.64+0xc00] ;  /* 0x000c000a04087981 */ /* 0x000ee8000c1e9900 */
[----:B------:R-:W3:Y:S04]  /*2d00*/  LDG.E.CONSTANT R11, desc[UR10][R4.64+0x1000] ;  /* 0x0010000a040b7981 */ /* 0x000ee8000c1e9900 */
[----:B------:R-:W4:Y:S04]  /*2d10*/  LDG.E.CONSTANT R10, desc[UR10][R4.64+0x1400] ;  /* 0x0014000a040a7981 */ /* 0x000f28000c1e9900 */
[----:B------:R-:W4:Y:S04]  /*2d20*/  LDG.E.CONSTANT R13, desc[UR10][R4.64+0x1800] ;  /* 0x0018000a040d7981 */ /* 0x000f28000c1e9900 */
[----:B------:R-:W5:Y:S04]  /*2d30*/  LDG.E.CONSTANT R12, desc[UR10][R4.64+0x1c00] ;  /* 0x001c000a040c7981 */ /* 0x000f68000c1e9900 */
[----:B------:R-:W5:Y:S04]  /*2d40*/  LDG.E.CONSTANT R15, desc[UR10][R4.64+0x2000] ;  /* 0x0020000a040f7981 */ /* 0x000f68000c1e9900 */
[----:B------:R-:W5:Y:S04]  /*2d50*/  LDG.E.CONSTANT R14, desc[UR10][R4.64+0x2400] ;  /* 0x0024000a040e7981 */ /* 0x000f68000c1e9900 */
[----:B------:R-:W5:Y:S04]  /*2d60*/  LDG.E.CONSTANT R17, desc[UR10][R4.64+0x2800] ;  /* 0x0028000a04117981 */ /* 0x000f68000c1e9900 */
[----:B------:R-:W5:Y:S04]  /*2d70*/  LDG.E.CONSTANT R16, desc[UR10][R4.64+0x2c00] ;  /* 0x002c000a04107981 */ /* 0x000f68000c1e9900 */
[----:B------:R-:W5:Y:S04]  /*2d80*/  LDG.E.CONSTANT R19, desc[UR10][R4.64+0x3000] ;  /* 0x0030000a04137981 */ /* 0x000f68000c1e9900 */
[----:B------:R-:W5:Y:S04]  /*2d90*/  LDG.E.CONSTANT R18, desc[UR10][R4.64+0x3400] ;  /* 0x0034000a04127981 */ /* 0x000f68000c1e9900 */
[----:B------:R-:W5:Y:S04]  /*2da0*/  LDG.E.CONSTANT R21, desc[UR10][R4.64+0x3800] ;  /* 0x0038000a04157981 */ /* 0x000f68000c1e9900 */
[----:B------:R-:W5:Y:S01]  /*2db0*/  LDG.E.CONSTANT R20, desc[UR10][R4.64+0x3c00] ;  /* 0x003c000a04147981 */ /* 0x000f62000c1e9900 */
[----:B------:R-:W-:-:S02]  /*2dc0*/  UIADD3 UR5, UPT, UPT, UR4, 0x1000, URZ ;  /* 0x0000100004057890 */ /* 0x000fc4000fffe0ff */
[----:B------:R-:W-:Y:S01]  /*2dd0*/  VIADD R7, R7, UR4 ;  /* 0x0000000407077c36 */ /* 0x000fe20008000000 */
[----:B------:R-:W-:Y:S01]  /*2de0*/  UIADD3 UR8, UPT, UPT, UR4, 0x1100, URZ ;  /* 0x0000110004087890 */ /* 0x000fe2000fffe0ff */
[----:B--2---:R-:W-:Y:S01]  /*2df0*/  VIMNMX3 R2, R9, R2, R6, PT ;  /* 0x000000020902720f */ /* 0x004fe20003800106 */
[----:B------:R-:W-:-:S05]  /*2e00*/  VIADD R6, R3, 0xfffff000 ;  /* 0xfffff00003067836 */ /* 0x000fca0000000000 */
[----:B------:R-:W-:Y:S02]  /*2e10*/  ISETP.LT.AND P0, PT, R6, UR5, PT ;  /* 0x0000000506007c0c */ /* 0x000fe4000bf01270 */
[----:B---3--:R-:W-:Y:S01]  /*2e20*/  VIMNMX3 R2, R8, R2, R11, PT ;  /* 0x000000020802720f */ /* 0x008fe2000380010b */
[----:B------:R-:W-:-:S03]  /*2e30*/  IMAD.MOV.U32 R8, RZ, RZ, RZ ;  /* 0x000000ffff087224 */ /* 0x000fc600078e00ff */
[----:B----4-:R-:W-:-:S04]  /*2e40*/  VIMNMX3 R2, R10, R2, R13, PT ;  /* 0x000000020a02720f */ /* 0x010fc8000380010d */
[----:B-----5:R-:W-:-:S04]  /*2e50*/  VIMNMX3 R2, R12, R2, R15, PT ;  /* 0x000000020c02720f */ /* 0x020fc8000380010f */
[----:B------:R-:W-:-:S04]  /*2e60*/  VIMNMX3 R2, R14, R2, R17, PT ;  /* 0x000000020e02720f */ /* 0x000fc80003800111 */
[----:B------:R-:W-:-:S04]  /*2e70*/  VIMNMX3 R2, R16, R2, R19, PT ;  /* 0x000000021002720f */ /* 0x000fc80003800113 */
[----:B------:R-:W-:Y:S01]  /*2e80*/  VIMNMX3 R21, R18, R2, R21, PT ;  /* 0x000000021215720f */ /* 0x000fe20003800115 */
[----:B------:R-:W-:-:S03]  /*2e90*/  VIADD R2, R3, 0xffffefff ;  /* 0xffffefff03027836 */ /* 0x000fc60000000000 */
[----:B------:R-:W-:Y:S01]  /*2ea0*/  VIMNMX R10, PT, PT, R20, R21, PT ;  /* 0x00000015140a7248 */ /* 0x000fe20003fe0100 */
[----:B------:R-:W-:Y:S01]  /*2eb0*/  IMAD.IADD R6, R2, 0x1, -R7 ;  /* 0x0000000102067824 */ /* 0x000fe200078e0a07 */
[----:B------:R-:W-:Y:S06]  /*2ec0*/  @P0 BRA `(.L_x_44) ;  /* 0x0000000000c00947 */ /* 0x000fec0003800000 */
[----:B------:R-:W0:Y:S01]  /*2ed0*/  LDCU.64 UR6, c[0x0][0x380] ;  /* 0x00007000ff0677ac */ /* 0x000e220008000a00 */
[----:B------:R-:W-:Y:S01]  /*2ee0*/  NOP ;  /* 0x0000000000007918 */ /* 0x000fe20000000000 */
.L_x_46:
[----:B------:R-:W1:Y:S01]  /*2ef0*/  S2R R5, SR_TID.X ;  /* 0x0000000000057919 */ /* 0x000e620000002100 */
[----:B------:R-:W-:Y:S02]  /*2f00*/  IMAD.U32 R16, RZ, RZ, UR4 ;  /* 0x00000004ff107e24 */ /* 0x000fe4000f8e00ff */
[----:B------:R-:W-:Y:S01]  /*2f10*/  IMAD.U32 R12, RZ, RZ, UR5 ;  /* 0x00000005ff0c7e24 */ /* 0x000fe2000f8e00ff */
[C---:B-1----:R-:W-:Y:S02]  /*2f20*/  IADD3 R9, P0, PT, R5.reuse, UR4, RZ ;  /* 0x0000000405097c10 */ /* 0x042fe4000ff1e0ff */
[----:B------:R-:W-:Y:S02]  /*2f30*/  IADD3 R5, P1, PT, R5, UR5, RZ ;  /* 0x0000000505057c10 */ /* 0x000fe4000ff3e0ff */
[----:B------:R-:W-:Y:S02]  /*2f40*/  LEA.HI.X.SX32 R16, R16, RZ, 0x1, P0 ;  /* 0x000000ff10107211 */ /* 0x000fe400000f0eff */
[----:B------:R-:W-:-:S02]  /*2f50*/  LEA.HI.X.SX32 R12, R12, RZ, 0x1, P1 ;  /* 0x000000ff0c0c7211 */ /* 0x000fc400008f0eff */
[----:B0-----:R-:W-:Y:S02]  /*2f60*/  LEA R14, P0, R9, UR6, 0x2 ;  /* 0x00000006090e7c11 */ /* 0x001fe4000f8010ff */
[----:B------:R-:W-:Y:S02]  /*2f70*/  LEA R4, P1, R5, UR6, 0x2 ;  /* 0x0000000605047c11 */ /* 0x000fe4000f8210ff */
[----:B------:R-:W-:Y:S02]  /*2f80*/  LEA.HI.X R15, R9, UR7, R16, 0x2, P0 ;  /* 0x00000007090f7c11 */ /* 0x000fe400080f1410 */
[----:B------:R-:W-:-:S04]  /*2f90*/  LEA.HI.X R5, R5, UR7, R12, 0x2, P1 ;  /* 0x0000000705057c11 */ /* 0x000fc800088f140c */
        /* <DEDUP_REMOVED lines=16> */
[----:B--2---:R-:W-:Y:S01]  /*30a0*/  VIMNMX3 R15, R15, R10, R17, PT ;  /* 0x0000000a0f0f720f */ /* 0x004fe20003800111 */
[----:B------:R-:W-:-:S05]  /*30b0*/  VIADD R10, R3, -UR5 ;  /* 0x80000005030a7c36 */ /* 0x000fca0008000000 */
[----:B------:R-:W-:Y:S02]  /*30c0*/  ISETP.GE.AND P0, PT, R10, 0x1000, PT ;  /* 0x000010000a00780c */ /* 0x000fe40003f06270 */
[----:B---3--:R-:W-:-:S04]  /*30d0*/  VIMNMX3 R15, R18, R15, R19, PT ;  /* 0x0000000f120f720f */ /* 0x008fc80003800113 */
[----:B----4-:R-:W-:-:S04]  /*30e0*/  VIMNMX3 R15, R20, R15, R21, PT ;  /* 0x0000000f140f720f */ /* 0x010fc80003800115 */
[----:B-----5:R-:W-:-:S04]  /*30f0*/  VIMNMX3 R15, R22, R15, R23, PT ;  /* 0x0000000f160f720f */ /* 0x020fc80003800117 */
[----:B------:R-:W-:-:S04]  /*3100*/  VIMNMX3 R15, R24, R15, R25, PT ;  /* 0x0000000f180f720f */ /* 0x000fc80003800119 */
[----:B------:R-:W-:-:S04]  /*3110*/  VIMNMX3 R12, R13, R15, R12, PT ;  /* 0x0000000f0d0c720f */ /* 0x000fc8000380010c */
[----:B------:R-:W-:-:S04]  /*3120*/  VIMNMX3 R11, R11, R12, R14, PT ;  /* 0x0000000c0b0b720f */ /* 0x000fc8000380010e */
        /* <DEDUP_REMOVED lines=10> */
.L_x_44:
[----:B------:R-:W-:-:S13]  /*31d0*/  ISETP.GT.AND P0, PT, R3, UR5, PT ;  /* 0x0000000503007c0c */ /* 0x000fda000bf04270 */
[----:B------:R-:W-:Y:S05]  /*31e0*/  @!P0 BRA `(.L_x_45) ;  /* 0x0000000800608947 */ /* 0x000fea0003800000 */
[----:B------:R-:W0:Y:S01]  /*31f0*/  S2R R11, SR_TID.X ;  /* 0x00000000000b7919 */ /* 0x000e220000002100 */
[----:B------:R-:W-:Y:S01]  /*3200*/  VIADD R14, R3, -UR5 ;  /* 0x80000005030e7c36 */ /* 0x000fe20008000000 */
[----:B------:R-:W-:Y:S04]  /*3210*/  BSSY.RECONVERGENT B1, `(.L_x_45) ;  /* 0x0000095000017945 */ /* 0x000fe80003800200 */
[----:B0-----:R-:W-:-:S13]  /*3220*/  ISETP.GE.AND P0, PT, R11, R14, PT ;  /* 0x0000000e0b00720c */ /* 0x001fda0003f06270 */
[----:B------:R-:W-:Y:S05]  /*3230*/  @P0 BRA `(.L_x_47) ;  /* 0x0000000800480947 */ /* 0x000fea0003800000 */
[----:B------:R-:W-:Y:S01]  /*3240*/  IMAD R7, R8, 0x1000, R7 ;  /* 0x0000100008077824 */ /* 0x000fe200078e0207 */
[----:B------:R-:W-:Y:S03]  /*3250*/  BSSY.RECONVERGENT B2, `(.L_x_48) ;  /* 0x000001b000027945 */ /* 0x000fe60003800200 */
[----:B------:R-:W-:-:S05]  /*3260*/  IMAD.IADD R7, R2, 0x1, -R7 ;  /* 0x0000000102077824 */ /* 0x000fca00078e0a07 */
[C---:B------:R-:W-:Y:S02]  /*3270*/  LOP3.LUT R2, R7.reuse, 0x300, RZ, 0xc0, !PT ;  /* 0x0000030007027812 */ /* 0x040fe400078ec0ff */
[----:B------:R-:W-:Y:S02]  /*3280*/  ISETP.GE.U32.AND P0, PT, R7, 0x300, PT ;  /* 0x000003000700780c */ /* 0x000fe40003f06070 */
[----:B------:R-:W-:-:S13]  /*3290*/  ISETP.NE.AND P1, PT, R2, 0x300, PT ;  /* 0x000003000200780c */ /* 0x000fda0003f25270 */
[----:B------:R-:W-:Y:S05]  /*32a0*/  @!P1 BRA `(.L_x_49) ;  /* 0x0000000000549947 */ /* 0x000fea0003800000 */
[----:B------:R-:W-:Y:S01]  /*32b0*/  LOP3.LUT R2, R6, 0xffff, RZ, 0xc0, !PT ;  /* 0x0000ffff06027812 */ /* 0x000fe200078ec0ff */
[----:B------:R-:W-:Y:S01]  /*32c0*/  IMAD.U32 R6, RZ, RZ, UR4 ;  /* 0x00000004ff067e24 */ /* 0x000fe2000f8e00ff */
[----:B------:R-:W-:Y:S02]  /*32d0*/  IADD3 R3, P1, PT, R11, UR4, RZ ;  /* 0x000000040b037c10 */ /* 0x000fe4000ff3e0ff */
[----:B------:R-:W-:Y:S02]  /*32e0*/  LEA.HI R2, R2, 0x1, RZ, 0x18 ;  /* 0x0000000102027811 */ /* 0x000fe400078fc0ff */
[----:B------:R-:W-:Y:S02]  /*32f0*/  LEA R5, P2, R3, UR6, 0x2 ;  /* 0x0000000603057c11 */ /* 0x000fe4000f8410ff */
[----:B------:R-:W-:Y:S02]  /*3300*/  LEA.HI.X.SX32 R6, R6, RZ, 0x1, P1 ;  /* 0x000000ff06067211 */ /* 0x000fe400008f0eff */
[----:B------:R-:W-:-:S02]  /*3310*/  IADD3 R5, P1, PT, R5, 0x4000, RZ ;  /* 0x0000400005057810 */ /* 0x000fc40007f3e0ff */
[----:B------:R-:W-:Y:S02]  /*3320*/  LOP3.LUT R2, R2, 0x3, RZ, 0xc0, !PT ;  /* 0x0000000302027812 */ /* 0x000fe400078ec0ff */
[----:B------:R-:W-:-:S03]  /*3330*/  LEA.HI.X R6, R3, UR7, R6, 0x2, P2 ;  /* 0x0000000703067c11 */ /* 0x000fc600090f1406 */
[----:B------:R-:W-:Y:S02]  /*3340*/  IMAD.MOV R4, RZ, RZ, -R2 ;  /* 0x000000ffff047224 */ /* 0x000fe400078e0a02 */
[----:B------:R-:W-:-:S07]  /*3350*/  IMAD.X R6, RZ, RZ, R6, P1 ;  /* 0x000000ffff067224 */ /* 0x000fce00008e0606 */
.L_x_50:
        /* <DEDUP_REMOVED lines=10> */
.L_x_49:
[----:B------:R-:W-:Y:S05]  /*3400*/  BSYNC.RECONVERGENT B2 ;  /* 0x0000000000027941 */ /* 0x000fea0003800200 */
.L_x_48:
        /* <DEDUP_REMOVED lines=14> */
.L_x_53:
[----:B------:R-:W0:Y:S01]  /*34f0*/  LDC.64 R2, c[0x0][0x380] ;  /* 0x0000e000ff027b82 */ /* 0x000e220000000a00 */
[C---:B------:R-:W-:Y:S01]  /*3500*/  IADD3 R4, P1, PT, R11.reuse, UR4, RZ ;  /* 0x000000040b047c10 */ /* 0x040fe2000ff3e0ff */
[C---:B------:R-:W-:Y:S02]  /*3510*/  VIADD R5, R11.reuse, 0x400 ;  /* 0x000004000b057836 */ /* 0x040fe40000000000 */
[C---:B------:R-:W-:Y:S01]  /*3520*/  VIADD R7, R11.reuse, 0x800 ;  /* 0x000008000b077836 */ /* 0x040fe20000000000 */
[----:B------:R-:W-:Y:S02]  /*3530*/  LEA.HI.X.SX32 R9, R11, R16, 0x1, P1 ;  /* 0x000000100b097211 */ /* 0x000fe400008f0eff */
[----:B------:R-:W-:Y:S02]  /*3540*/  LEA R24, P1, R4, R13, 0x2 ;  /* 0x0000000d04187211 */ /* 0x000fe400078210ff */
[----:B------:R-:W-:Y:S02]  /*3550*/  IADD3 R8, P2, PT, R5, UR4, RZ ;  /* 0x0000000405087c10 */ /* 0x000fe4000ff5e0ff */
[----:B------:R-:W-:-:S02]  /*3560*/  IADD3 R6, P3, PT, R7, UR4, RZ ;  /* 0x0000000407067c10 */ /* 0x000fc4000ff7e0ff */
[----:B------:R-:W-:Y:S02]  /*3570*/  LEA.HI.X R25, R4, R17, R9, 0x2, P1 ;  /* 0x0000001104197211 */ /* 0x000fe400008f1409 */
[-C--:B------:R-:W-:Y:S02]  /*3580*/  LEA.HI.X.SX32 R5, R5, R16.reuse, 0x1, P2 ;  /* 0x0000001005057211 */ /* 0x080fe400010f0eff */
[-C--:B------:R-:W-:Y:S02]  /*3590*/  LEA R28, P1, R8, R13.reuse, 0x2 ;  /* 0x0000000d081c7211 */ /* 0x080fe400078210ff */
[----:B------:R-:W-:Y:S01]  /*35a0*/  LEA.HI.X.SX32 R7, R7, R16, 0x1, P3 ;  /* 0x0000001007077211 */ /* 0x000fe200018f0eff */
[----:B------:R-:W-:Y:S01]  /*35b0*/  VIADD R9, R19, 0x400 ;  /* 0x0000040013097836 */ /* 0x000fe20000000000 */
[----:B------:R-:W-:Y:S01]  /*35c0*/  LEA R4, P2, R6, R13, 0x2 ;  /* 0x0000000d06047211 */ /* 0x000fe200078410ff */
[----:B------:R-:W2:Y:S01]  /*35d0*/  LDG.E.CONSTANT R18, desc[UR10][R24.64] ;  /* 0x0000000a18127981 */ /* 0x000ea2000c1e9900 */
[----:B------:R-:W-:-:S02]  /*35e0*/  LEA.HI.X R29, R8, R17, R5, 0x2, P1 ;  /* 0x00000011081d7211 */ /* 0x000fc400008f1405 */
[----:B------:R-:W-:Y:S01]  /*35f0*/  LEA.HI.X R5, R6, R17, R7, 0x2, P2 ;  /* 0x0000001106057211 */ /* 0x000fe200010f1407 */
[C---:B0-----:R-:W-:Y:S02]  /*3600*/  IMAD.WIDE R6, R19.reuse, 0x4, R2 ;  /* 0x0000000413067825 */ /* 0x041fe400078e0202 */
[----:B------:R-:W3:Y:S04]  /*3610*/  LDG.E.CONSTANT R21, desc[UR10][R28.64] ;  /* 0x0000000a1c157981 */ /* 0x000ee8000c1e9900 */
[----:B------:R-:W2:Y:S04]  /*3620*/  LDG.E.CONSTANT R15, desc[UR10][R6.64] ;  /* 0x0000000a060f7981 */ /* 0x000ea8000c1e9900 */
[----:B------:R0:W4:Y:S01]  /*3630*/  LDG.E.CONSTANT R20, desc[UR10][R4.64] ;  /* 0x0000000a04147981 */ /* 0x000122000c1e9900 */
[----:B------:R-:W-:-:S03]  /*3640*/  VIADD R27, R19, 0x800 ;  /* 0x00000800131b7836 */ /* 0x000fc60000000000 */
[----:B------:R-:W5:Y:S04]  /*3650*/  LDG.E.CONSTANT R22, desc[UR10][R6.64+0x400] ;  /* 0x0004000a06167981 */ /* 0x000f68000c1e9900 */
[----:B------:R1:W5:Y:S01]  /*3660*/  LDG.E.CONSTANT R23, desc[UR10][R6.64+0x800] ;  /* 0x0008000a06177981 */ /* 0x000362000c1e9900 */
[----:B0-----:R-:W-:-:S05]  /*3670*/  IMAD.WIDE R4, R9, 0x4, R2 ;  /* 0x0000000409047825 */ /* 0x001fca00078e0202 */
[----:B------:R-:W3:Y:S01]  /*3680*/  LDG.E.CONSTANT R26, desc[UR10][R4.64] ;  /* 0x0000000a041a7981 */ /* 0x000ee2000c1e9900 */
[----:B-1----:R-:W-:-:S03]  /*3690*/  VIADD R7, R11, 0xc00 ;  /* 0x00000c000b077836 */ /* 0x002fc60000000000 */
[----:B------:R-:W4:Y:S01]  /*36a0*/  LDG.E.CONSTANT R24, desc[UR10][R4.64+0x400] ;  /* 0x0004000a04187981 */ /* 0x000f22000c1e9900 */
[----:B------:R-:W-:-:S03]  /*36b0*/  IMAD.WIDE R8, R27, 0x4, R2 ;  /* 0x000000041b087825 */ /* 0x000fc600078e0202 */
[----:B------:R0:W4:Y:S04]  /*36c0*/  LDG.E.CONSTANT R29, desc[UR10][R4.64+0x800] ;  /* 0x0008000a041d7981 */ /* 0x000128000c1e9900 */
[----:B------:R-:W4:Y:S04]  /*36d0*/  LDG.E.CONSTANT R27, desc[UR10][R8.64] ;  /* 0x0000000a081b7981 */ /* 0x000f28000c1e9900 */
[----:B------:R-:W4:Y:S01]  /*36e0*/  LDG.E.CONSTANT R25, desc[UR10][R8.64+0x400] ;  /* 0x0004000a08197981 */ /* 0x000f22000c1e9900 */
[----:B0-----:R-:W-:Y:S01]  /*36f0*/  IADD3 R4, P1, PT, R7, UR4, RZ ;  /* 0x0000000407047c10 */ /* 0x001fe2000ff3e0ff */
[----:B------:R-:W-:-:S02]  /*3700*/  VIADD R5, R19, 0xc00 ;  /* 0x00000c0013057836 */ /* 0x000fc40000000000 */
[----:B------:R-:W4:Y:S01]  /*3710*/  LDG.E.CONSTANT R28, desc[UR10][R8.64+0x800] ;  /* 0x0008000a081c7981 */ /* 0x000f22000c1e9900 */
[----:B------:R-:W-:Y:S02]  /*3720*/  LEA.HI.X.SX32 R7, R7, R16, 0x1, P1 ;  /* 0x0000001007077211 */ /* 0x000fe400008f0eff */
[----:B------:R-:W-:Y:S01]  /*3730*/  LEA R6, P1, R4, R13, 0x2 ;  /* 0x0000000d04067211 */ /* 0x000fe200078210ff */
[----:B------:R-:W-:-:S03]  /*3740*/  IMAD.WIDE R2, R5, 0x4, R2 ;  /* 0x0000000405027825 */ /* 0x000fc600078e0202 */
[----:B------:R-:W-:Y:S02]  /*3750*/  LEA.HI.X R7, R4, R17, R7, 0x2, P1 ;  /* 0x0000001104077211 */ /* 0x000fe400008f1407 */
[----:B------:R-:W4:Y:S04]  /*3760*/  LDG.E.CONSTANT R5, desc[UR10][R2.64] ;  /* 0x0000000a02057981 */ /* 0x000f28000c1e9900 */
[----:B------:R-:W4:Y:S04]  /*3770*/  LDG.E.CONSTANT R6, desc[UR10][R6.64] ;  /* 0x0000000a06067981 */ /* 0x000f28000c1e9900 */
[----:B------:R-:W4:Y:S04]  /*3780*/  LDG.E.CONSTANT R4, desc[UR10][R2.64+0x400] ;  /* 0x0004000a02047981 */ /* 0x000f28000c1e9900 */
[----:B------:R-:W4:Y:S01]  /*3790*/  LDG.E.CONSTANT R7, desc[UR10][R2.64+0x800] ;  /* 0x0008000a02077981 */ /* 0x000f22000c1e9900 */
[----:B------:R-:W-:-:S05]  /*37a0*/  VIADD R11, R11, 0x1000 ;  /* 0x000010000b0b7836 */ /* 0x000fca0000000000 */
[----:B------:R-:W-:Y:S01]  /*37b0*/  ISETP.GE.AND P1, PT, R11, R12, PT ;  /* 0x0000000c0b00720c */ /* 0x000fe20003f26270 */
[----:B------:R-:W-:Y:S01]  /*37c0*/  VIADD R19, R19, 0x1000 ;  /* 0x0000100013137836 */ /* 0x000fe20000000000 */
[----:B--2---:R-:W-:-:S04]  /*37d0*/  VIMNMX3 R15, R18, R10, R15, PT ;  /* 0x0000000a120f720f */ /* 0x004fc8000380010f */
[----:B-----5:R-:W-:-:S04]  /*37e0*/  VIMNMX3 R15, R22, R15, R23, PT ;  /* 0x0000000f160f720f */ /* 0x020fc80003800117 */
[----:B---3--:R-:W-:-:S04]  /*37f0*/  VIMNMX3 R15, R21, R15, R26, PT ;  /* 0x0000000f150f720f */ /* 0x008fc8000380011a */
[----:B----4-:R-:W-:-:S04]  /*3800*/  VIMNMX3 R15, R24, R15, R29, PT ;  /* 0x0000000f180f720f */ /* 0x010fc8000380011d */
[----:B------:R-:W-:-:S04]  /*3810*/  VIMNMX3 R15, R20, R15, R27, PT ;  /* 0x0000000f140f720f */ /* 0x000fc8000380011b */
[----:B------:R-:W-:-:S04]  /*3820*/  VIMNMX3 R15, R25, R15, R28, PT ;  /* 0x0000000f190f720f */ /* 0x000fc8000380011c */
[----:B------:R-:W-:-:S04]  /*3830*/  VIMNMX3 R5, R6, R15, R5, PT ;  /* 0x0000000f0605720f */ /* 0x000fc80003800105 */
[----:B------:R-:W-:Y:S01]  /*3840*/  VIMNMX3 R10, R4, R5, R7, PT ;  /* 0x00000005040a720f */ /* 0x000fe20003800107 */
[----:B------:R-:W-:Y:S06]  /*3850*/  @!P1 BRA `(.L_x_53) ;  /* 0xfffffffc00249947 */ /* 0x000fec000383ffff */
.L_x_52:
[----:B------:R-:W-:Y:S05]  /*3860*/  BSYNC.RECONVERGENT B2 ;  /* 0x0000000000027941 */ /* 0x000fea0003800200 */
.L_x_51:
[----:B------:R-:W-:Y:S01]  /*3870*/  IMAD.IADD R2, R14, 0x1, -R11 ;  /* 0x000000010e027824 */ /* 0x000fe200078e0a0b */
[----:B------:R-:W-:Y:S04]  /*3880*/  BSSY.RECONVERGENT B2, `(.L_x_54) ;  /* 0x000001f000027945 */ /* 0x000fe80003800200 */
[----:B------:R-:W-:-:S13]  /*3890*/  ISETP.GT.AND P1, PT, R2, 0x400, PT ;  /* 0x000004000200780c */ /* 0x000fda0003f24270 */
[----:B------:R-:W-:Y:S05]  /*38a0*/  @!P1 BRA `(.L_x_55) ;  /* 0x0000000000709947 */ /* 0x000fea0003800000 */
[----:B------:R-:W0:Y:S01]  /*38b0*/  LDC.64 R6, c[0x0][0x380] ;  /* 0x0000e000ff067b82 */ /* 0x000e220000000a00 */
[C---:B------:R-:W-:Y:S01]  /*38c0*/  IADD3 R2, P0, PT, R11.reuse, UR4, RZ ;  /* 0x000000040b027c10 */ /* 0x040fe2000ff1e0ff */
[----:B------:R-:W-:Y:S02]  /*38d0*/  VIADD R3, R11, 0x400 ;  /* 0x000004000b037836 */ /* 0x000fe40000000000 */
[----:B------:R-:W-:Y:S01]  /*38e0*/  VIADD R15, R19, 0x400 ;  /* 0x00000400130f7836 */ /* 0x000fe20000000000 */
[----:B------:R-:W-:Y:S02]  /*38f0*/  LEA.HI.X.SX32 R4, R11, R16, 0x1, P0 ;  /* 0x000000100b047211 */ /* 0x000fe400000f0eff */
[C---:B------:R-:W-:Y:S02]  /*3900*/  LEA R8, P0, R2.reuse, R13, 0x2 ;  /* 0x0000000d02087211 */ /* 0x040fe400078010ff */
[----:B------:R-:W-:Y:S02]  /*3910*/  IADD3 R18, P1, PT, R3, UR4, RZ ;  /* 0x0000000403127c10 */ /* 0x000fe4000ff3e0ff */
[----:B------:R-:W-:-:S02]  /*3920*/  LEA.HI.X R9, R2, R17, R4, 0x2, P0 ;  /* 0x0000001102097211 */ /* 0x000fc400000f1404 */
[----:B------:R-:W-:Y:S02]  /*3930*/  LEA.HI.X.SX32 R3, R3, R16, 0x1, P1 ;  /* 0x0000001003037211 */ /* 0x000fe400008f0eff */
[C---:B------:R-:W-:Y:S02]  /*3940*/  LEA R2, P0, R18.reuse, R13, 0x2 ;  /* 0x0000000d12027211 */ /* 0x040fe400078010ff */
[----:B------:R-:W2:Y:S01]  /*3950*/  LDG.E.CONSTANT R9, desc[UR10][R8.64] ;  /* 0x0000000a08097981 */ /* 0x000ea2000c1e9900 */
[----:B0-----:R-:W-:Y:S01]  /*3960*/  IMAD.WIDE R4, R19, 0x4, R6 ;  /* 0x0000000413047825 */ /* 0x001fe200078e0206 */
[----:B------:R-:W-:-:S04]  /*3970*/  LEA.HI.X R3, R18, R17, R3, 0x2, P0 ;  /* 0x0000001112037211 */ /* 0x000fc800000f1403 */
        /* <DEDUP_REMOVED lines=15> */
.L_x_55:
[----:B------:R-:W-:Y:S05]  /*3a70*/  BSYNC.RECONVERGENT B2 ;  /* 0x0000000000027941 */ /* 0x000fea0003800200 */
.L_x_54:
[----:B------:R-:W-:-:S13]  /*3a80*/  ISETP.LT.OR P0, PT, R11, R14, P0 ;  /* 0x0000000e0b00720c */ /* 0x000fda0000701670 */
[----:B------:R-:W-:Y:S05]  /*3a90*/  @!P0 BRA `(.L_x_47) ;  /* 0x0000000000308947 */ /* 0x000fea0003800000 */
[----:B------:R-:W0:Y:S01]  /*3aa0*/  LDC.64 R2, c[0x0][0x380] ;  /* 0x0000e000ff027b82 */ /* 0x000e220000000a00 */
[----:B------:R-:W-:-:S04]  /*3ab0*/  IADD3 R6, P0, PT, R11, UR4, RZ ;  /* 0x000000040b067c10 */ /* 0x000fc8000ff1e0ff */
[----:B------:R-:W-:Y:S02]  /*3ac0*/  LEA.HI.X.SX32 R11, R11, R16, 0x1, P0 ;  /* 0x000000100b0b7211 */ /* 0x000fe400000f0eff */
[----:B------:R-:W-:-:S04]  /*3ad0*/  LEA R4, P0, R6, R13, 0x2 ;  /* 0x0000000d06047211 */ /* 0x000fc800078010ff */
[----:B------:R-:W-:-:S06]  /*3ae0*/  LEA.HI.X R5, R6, R17, R11, 0x2, P0 ;  /* 0x0000001106057211 */ /* 0x000fcc00000f140b */
[----:B------:R-:W2:Y:S01]  /*3af0*/  LDG.E.CONSTANT R5, desc[UR10][R4.64] ;  /* 0x0000000a04057981 */ /* 0x000ea2000c1e9900 */
[----:B0-----:R-:W-:-:S05]  /*3b00*/  IMAD.WIDE R2, R19, 0x4, R2 ;  /* 0x0000000413027825 */ /* 0x001fca00078e0202 */
[----:B------:R-:W2:Y:S04]  /*3b10*/  LDG.E.CONSTANT R6, desc[UR10][R2.64] ;  /* 0x0000000a02067981 */ /* 0x000ea8000c1e9900 */
[----:B------:R-:W3:Y:S04]  /*3b20*/  LDG.E.CONSTANT R7, desc[UR10][R2.64+0x400] ;  /* 0x0004000a02077981 */ /* 0x000ee8000c1e9900 */
[----:B------:R-:W3:Y:S01]  /*3b30*/  LDG.E.CONSTANT R8, desc[UR10][R2.64+0x800] ;  /* 0x0008000a02087981 */ /* 0x000ee2000c1e9900 */
[----:B--2---:R-:W-:-:S04]  /*3b40*/  VIMNMX3 R6, R5, R10, R6, PT ;  /* 0x0000000a0506720f */ /* 0x004fc80003800106 */
[----:B---3--:R-:W-:-:S07]  /*3b50*/  VIMNMX3 R10, R7, R6, R8, PT ;  /* 0x00000006070a720f */ /* 0x008fce0003800108 */
.L_x_47:
[----:B------:R-:W-:Y:S05]  /*3b60*/  BSYNC.RECONVERGENT B1 ;  /* 0x0000000000017941 */ /* 0x000fea0003800200 */
.L_x_45:
[----:B------:R-:W0:Y:S01]  /*3b70*/  S2R R8, SR_LANEID ;  /* 0x0000000000087919 */ /* 0x000e220000000000 */
[----:B------:R-:W-:Y:S01]  /*3b80*/  IMAD.MOV.U32 R3, RZ, RZ, R10 ;  /* 0x000000ffff037224 */ /* 0x000fe200078e000a */
[----:B------:R-:W1:Y:S04]  /*3b90*/  S2R R7, SR_TID.X ;  /* 0x0000000000077919 */ /* 0x000e680000002100 */
[----:B------:R-:W2:Y:S01]  /*3ba0*/  SHFL.DOWN PT, R2, R3, 0x1, 0x1f ;  /* 0x08201f0003027f89 */ /* 0x000ea200000e0000 */
[C---:B0-----:R-:W-:Y:S02]  /*3bb0*/  ISETP.GT.AND P0, PT, R8.reuse, 0x1e, PT ;  /* 0x0000001e0800780c */ /* 0x041fe40003f04270 */
[----:B------:R-:W-:-:S11]  /*3bc0*/  ISETP.NE.AND P1, PT, R8, RZ, PT ;  /* 0x000000ff0800720c */ /* 0x000fd60003f25270 */
[----:B--2---:R-:W-:Y:S02]  /*3bd0*/  @!P0 VIMNMX R3, PT, PT, R2, R3, PT ;  /* 0x0000000302038248 */ /* 0x004fe40003fe0100 */
[----:B------:R-:W-:Y:S01]  /*3be0*/  ISETP.GT.AND P0, PT, R8, 0x1d, PT ;  /* 0x0000001d0800780c */ /* 0x000fe20003f04270 */
[----:B------:R-:W0:Y:S01]  /*3bf0*/  @!P1 S2R R6, SR_CgaCtaId ;  /* 0x0000000000069919 */ /* 0x000e220000008800 */
[----:B------:R-:W-:Y:S02]  /*3c00*/  @!P1 MOV R5, 0x400 ;  /* 0x0000040000059802 */ /* 0x000fe40000000f00 */
[----:B-1----:R-:W-:Y:S01]  /*3c10*/  @!P1 SHF.R.U32.HI R4, RZ, 0x3, R7 ;  /* 0x00000003ff049819 */ /* 0x002fe20000011607 */
        /* <DEDUP_REMOVED lines=22> */
[----:B0-----:R-:W-:Y:S04]  /*3d80*/  LDS R2, [UR4+0xc] ;  /* 0x00000c04ff027984 */ /* 0x001fe80008000800 */
[----:B------:R-:W0:Y:S04]  /*3d90*/  LDS.128 R4, [UR4+0x10] ;  /* 0x00001004ff047984 */ /* 0x000e280008000c00 */
[----:B------:R-:W1:Y:S01]  /*3da0*/  LDS.64 R8, [UR4+0x20] ;  /* 0x00002004ff087984 */ /* 0x000e620008000a00 */
[----:B0-----:R-:W-:-:S04]  /*3db0*/  VIMNMX3 R2, R2, R3, R4, PT ;  /* 0x000000030202720f */ /* 0x001fc80003800104 */
[----:B------:R-:W-:-:S04]  /*3dc0*/  VIMNMX3 R2, R5, R2, R6, PT ;  /* 0x000000020502720f */ /* 0x000fc80003800106 */
[----:B-1----:R-:W-:-:S04]  /*3dd0*/  VIMNMX3 R2, R7, R2, R8, PT ;  /* 0x000000020702720f */ /* 0x002fc80003800108 */
[----:B------:R-:W-:-:S07]  /*3de0*/  VIMNMX R3, PT, PT, R2, R9, PT ;  /* 0x0000000902037248 */ /* 0x000fce0003fe0100 */
.L_x_17:
[----:B------:R-:W-:Y:S05]  /*3df0*/  BSYNC.RECONVERGENT B0 ;  /* 0x0000000000007941 */ /* 0x000fea0003800200 */
.L_x_1:
[----:B------:R-:W-:Y:S05]  /*3e00*/  @P0 EXIT ;  /* 0x000000000000094d */ /* 0x000fea0003800000 */
[----:B01234-:R-:W0:Y:S01]  /*3e10*/  LDC.64 R4, c[0x0][0x388] ;  /* 0x0000e200ff047b82 */ /* 0x01fe220000000a00 */
[----:B------:R-:W1:Y:S02]  /*3e20*/  LDCU UR4, c[0x0][0x3a4] ;  /* 0x00007480ff0477ac */ /* 0x000e640008000800 */
[----:B-1----:R-:W-:Y:S01]  /*3e30*/  VIMNMX R3, PT, PT, R3, UR4, PT ;  /* 0x0000000403037c48 */ /* 0x002fe2000bfe0100 */
[----:B0-----:R-:W-:-:S05]  /*3e40*/  IMAD.WIDE.U32 R4, R0, 0x4, R4 ;  /* 0x0000000400047825 */ /* 0x001fca00078e0004 */
[----:B------:R-:W-:Y:S01]  /*3e50*/  STG.E desc[UR10][R4.64], R3 ;  /* 0x0000000304007986 */ /* 0x000fe2000c10190a */
[----:B------:R-:W-:Y:S05]  /*3e60*/  EXIT ;  /* 0x000000000000794d */ /* 0x000fea0003800000 */
.L_x_56:
[----:B------:R-:W-:-:S00]  /*3e70*/  BRA `(.L_x_56) ;  /* 0xfffffffc00fc7947 */ /* 0x000fc0000383ffff */
[----:B------:R-:W-:-:S00]  /*3e80*/  NOP ;  /* 0x0000000000007918 */ /* 0x000fc00000000000 */
[----:B------:R-:W-:-:S00]  /*3e90*/  NOP ;  /* 0x0000000000007918 */ /* 0x000fc00000000000 */
[----:B------:R-:W-:-:S00]  /*3ea0*/  NOP ;  /* 0x0000000000007918 */ /* 0x000fc00000000000 */
[----:B------:R-:W-:-:S00]  /*3eb0*/  NOP ;  /* 0x0000000000007918 */ /* 0x000fc00000000000 */
[----:B------:R-:W-:-:S00]  /*3ec0*/  NOP ;  /* 0x0000000000007918 */ /* 0x000fc00000000000 */
[----:B------:R-:W-:-:S00]  /*3ed0*/  NOP ;  /* 0x0000000000007918 */ /* 0x000fc00000000000 */
[----:B------:R-:W-:-:S00]  /*3ee0*/  NOP ;  /* 0x0000000000007918 */ /* 0x000fc00000000000 */
[----:B------:R-:W-:-:S00]  /*3ef0*/  NOP ;  /* 0x0000000000007918 */ /* 0x000fc00000000000 */
.L_x_58:


//--------------------- .text._ZN3cub18CUB_300001_SM_10006detail11EmptyKernelIvEEvv --------------------------
	.section	.text._ZN3cub18CUB_300001_SM_10006detail11EmptyKernelIvEEvv,"ax",@progbits
	.align	128
        .global         _ZN3cub18CUB_300001_SM_10006detail11EmptyKernelIvEEvv
        .type           _ZN3cub18CUB_300001_SM_10006detail11EmptyKernelIvEEvv,@function
        .size           _ZN3cub18CUB_300001_SM_10006detail11EmptyKernelIvEEvv,(.L_x_59 - _ZN3cub18CUB_300001_SM_10006detail11EmptyKernelIvEEvv)
        .other          _ZN3cub18CUB_300001_SM_10006detail11EmptyKernelIvEEvv,@"STO_CUDA_ENTRY STV_DEFAULT"
_ZN3cub18CUB_300001_SM_10006detail11EmptyKernelIvEEvv:
.text._ZN3cub18CUB_300001_SM_10006detail11EmptyKernelIvEEvv:
[----:B------:R-:W-:Y:S01]  /*0000*/  LDC R1, c[0x0][0x37c] ;  /* 0x0000df00ff017b82 */ /* 0x000fe20000000800 */
[----:B------:R-:W-:Y:S05]  /*0010*/  EXIT ;  /* 0x000000000000794d */ /* 0x000fea0003800000 */
.L_x_57:
        /* <DEDUP_REMOVED lines=14> */
.L_x_59:


//--------------------- .nv.shared._ZN3cub18CUB_300001_SM_10006detail6reduce27DeviceSegmentedReduceKernelINS2_10policy_hubIii7UserMinE10Policy1000EPiS8_S8_S8_iS5_iiEEvT0_T1_T2_T3_T5_T6_ --------------------------
	.section	.nv.shared._ZN3cub18CUB_300001_SM_10006detail6reduce27DeviceSegmentedReduceKernelINS2_10policy_hubIii7UserMinE10Policy1000EPiS8_S8_S8_iS5_iiEEvT0_T1_T2_T3_T5_T6_,"aw",@nobits
	.sectionflags	@""
	.align	4
.nv.shared._ZN3cub18CUB_300001_SM_10006detail6reduce27DeviceSegmentedReduceKernelINS2_10policy_hubIii7UserMinE10Policy1000EPiS8_S8_S8_iS5_iiEEvT0_T1_T2_T3_T5_T6_:
	.zero		1068


//--------------------- .nv.shared.reserved.0     --------------------------
	.section	.nv.shared.reserved.0,"aw",@nobits
	.weak		__nv_reservedSMEM_offset_0_alias
	.size		__nv_reservedSMEM_offset_0_alias, 0, 64
	.other		__nv_reservedSMEM_offset_0_alias,@"STO_CUDA_RESERVED_SHARED STV_DEFAULT"
__nv_reservedSMEM_offset_0_alias:
	.zero		0
	.zero		64


//--------------------- .nv.global                --------------------------
	.section	.nv.global,"aw",@nobits
.nv.global:
	.type		_ZN34_INTERNAL_6d2c9641_4_k_cu_e20d80666thrust24THRUST_300001_SM_1000_NS12placeholders2_5E,@object
	.size		_ZN34_INTERNAL_6d2c9641_4_k_cu_e20d80666thrust24THRUST_300001_SM_1000_NS12placeholders2_5E,(_ZN34_INTERNAL_6d2c9641_4_k_cu_e20d80664cuda3std3__45__cpo6cbeginE - _ZN34_INTERNAL_6d2c9641_4_k_cu_e20d80666thrust24THRUST_300001_SM_1000_NS12placeholders2_5E)
_ZN34_INTERNAL_6d2c9641_4_k_cu_e20d80666thrust24THRUST_300001_SM_1000_NS12placeholders2_5E:
	.zero		1
	.type		_ZN34_INTERNAL_6d2c9641_4_k_cu_e20d80664cuda3std3__45__cpo6cbeginE,@object
	.size		_ZN34_INTERNAL_6d2c9641_4_k_cu_e20d80664cuda3std3__45__cpo6cbeginE,(_ZN34_INTERNAL_6d2c9641_4_k_cu_e20d80664cuda3std6ranges3__45__cpo6cbeginE - _ZN34_INTERNAL_6d2c9641_4_k_cu_e20d80664cuda3std3__45__cpo6cbeginE)
_ZN34_INTERNAL_6d2c9641_4_k_cu_e20d80664cuda3std3__45__cpo6cbeginE:
	.zero		1
	.type		_ZN34_INTERNAL_6d2c9641_4_k_cu_e20d80664cuda3std6ranges3__45__cpo6cbeginE,@object
	.size		_ZN34_INTERNAL_6d2c9641_4_k_cu_e20d80664cuda3std6ranges3__45__cpo6cbeginE,(_ZN34_INTERNAL_6d2c9641_4_k_cu_e20d80664cuda3std3__48in_placeE - _ZN34_INTERNAL_6d2c9641_4_k_cu_e20d80664cuda3std6ranges3__45__cpo6cbeginE)
_ZN34_INTERNAL_6d2c9641_4_k_cu_e20d80664cuda3std6ranges3__45__cpo6cbeginE:
	.zero		1
	.type		_ZN34_INTERNAL_6d2c9641_4_k_cu_e20d80664cuda3std3__48in_placeE,@object
	.size		_ZN34_INTERNAL_6d2c9641_4_k_cu_e20d80664cuda3std3__48in_placeE,(_ZN34_INTERNAL_6d2c9641_4_k_cu_e20d80664cuda3std6ranges3__45__cpo4sizeE - _ZN34_INTERNAL_6d2c9641_4_k_cu_e20d80664cuda3std3__48in_placeE)
_ZN34_INTERNAL_6d2c9641_4_k_cu_e20d80664cuda3std3__48in_placeE:
	.zero		1
	.type		_ZN34_INTERNAL_6d2c9641_4_k_cu_e20d80664cuda3std6ranges3__45__cpo4sizeE,@object
	.size		_ZN34_INTERNAL_6d2c9641_4_k_cu_e20d80664cuda3std6ranges3__45__cpo4sizeE,(_ZN34_INTERNAL_6d2c9641_4_k_cu_e20d80666thrust24THRUST_300001_SM_1000_NS12placeholders2_9E - _ZN34_INTERNAL_6d2c9641_4_k_cu_e20d80664cuda3std6ranges3__45__cpo4sizeE)
_ZN34_INTERNAL_6d2c9641_4_k_cu_e20d80664cuda3std6ranges3__45__cpo4sizeE:
	.zero		1
	.type		_ZN34_INTERNAL_6d2c9641_4_k_cu_e20d80666thrust24THRUST_300001_SM_1000_NS12placeholders2_9E,@object
	.size		_ZN34_INTERNAL_6d2c9641_4_k_cu_e20d80666thrust24THRUST_300001_SM_1000_NS12placeholders2_9E,(_ZN34_INTERNAL_6d2c9641_4_k_cu_e20d80664cuda3std3__45__cpo7crbeginE - _ZN34_INTERNAL_6d2c9641_4_k_cu_e20d80666thrust24THRUST_300001_SM_1000_NS12placeholders2_9E)
_ZN34_INTERNAL_6d2c9641_4_k_cu_e20d80666thrust24THRUST_300001_SM_1000_NS12placeholders2_9E:
	.zero		1
	.type		_ZN34_INTERNAL_6d2c9641_4_k_cu_e20d80664cuda3std3__45__cpo7crbeginE,@object
	.size		_ZN34_INTERNAL_6d2c9641_4_k_cu_e20d80664cuda3std3__45__cpo7crbeginE,(_ZN34_INTERNAL_6d2c9641_4_k_cu_e20d80664cuda3std6ranges3__45__cpo4nextE - _ZN34_INTERNAL_6d2c9641_4_k_cu_e20d80664cuda3std3__45__cpo7crbeginE)
_ZN34_INTERNAL_6d2c9641_4_k_cu_e20d80664cuda3std3__45__cpo7crbeginE:
	.zero		1
	.type		_ZN34_INTERNAL_6d2c9641_4_k_cu_e20d80664cuda3std6ranges3__45__cpo4nextE,@object
	.size		_ZN34_INTERNAL_6d2c9641_4_k_cu_e20d80664cuda3std6ranges3__45__cpo4nextE,(_ZN34_INTERNAL_6d2c9641_4_k_cu_e20d80664cuda3std6ranges3__45__cpo4swapE - _ZN34_INTERNAL_6d2c9641_4_k_cu_e20d80664cuda3std6ranges3__45__cpo4nextE)
_ZN34_INTERNAL_6d2c9641_4_k_cu_e20d80664cuda3std6ranges3__45__cpo4nextE:
	.zero		1
	.type		_ZN34_INTERNAL_6d2c9641_4_k_cu_e20d80664cuda3std6ranges3__45__cpo4swapE,@object
	.size		_ZN34_INTERNAL_6d2c9641_4_k_cu_e20d80664cuda3std6ranges3__45__cpo4swapE,(_ZN34_INTERNAL_6d2c9641_4_k_cu_e20d80666thrust24THRUST_300001_SM_1000_NS12placeholders2_1E - _ZN34_INTERNAL_6d2c9641_4_k_cu_e20d80664cuda3std6ranges3__45__cpo4swapE)
_ZN34_INTERNAL_6d2c9641_4_k_cu_e20d80664cuda3std6ranges3__45__cpo4swapE:
	.zero		1
	.type		_ZN34_INTERNAL_6d2c9641_4_k_cu_e20d80666thrust24THRUST_300001_SM_1000_NS12placeholders2_1E,@object
	.size		_ZN34_INTERNAL_6d2c9641_4_k_cu_e20d80666thrust24THRUST_300001_SM_1000_NS12placeholders2_1E,(_ZN34_INTERNAL_6d2c9641_4_k_cu_e20d80666thrust24THRUST_300001_SM_1000_NS12placeholders2_3E - _ZN34_INTERNAL_6d2c9641_4_k_cu_e20d80666thrust24THRUST_300001_SM_1000_NS12placeholders2_1E)
_ZN34_INTERNAL_6d2c9641_4_k_cu_e20d80666thrust24THRUST_300001_SM_1000_NS12placeholders2_1E:
	.zero		1
	.type		_ZN34_INTERNAL_6d2c9641_4_k_cu_e20d80666thrust24THRUST_300001_SM_1000_NS12placeholders2_3E,@object
	.size		_ZN34_INTERNAL_6d2c9641_4_k_cu_e20d80666thrust24THRUST_300001_SM_1000_NS12placeholders2_3E,(_ZN34_INTERNAL_6d2c9641_4_k_cu_e20d80664cuda3std3__45__cpo5beginE - _ZN34_INTERNAL_6d2c9641_4_k_cu_e20d80666thrust24THRUST_300001_SM_1000_NS12placeholders2_3E)
_ZN34_INTERNAL_6d2c9641_4_k_cu_e20d80666thrust24THRUST_300001_SM_1000_NS12placeholders2_3E:
	.zero		1
	.type		_ZN34_INTERNAL_6d2c9641_4_k_cu_e20d80664cuda3std3__45__cpo5beginE,@object
	.size		_ZN34_INTERNAL_6d2c9641_4_k_cu_e20d80664cuda3std3__45__cpo5beginE,(_ZN34_INTERNAL_6d2c9641_4_k_cu_e20d80664cuda3std6ranges3__45__cpo5beginE - _ZN34_INTERNAL_6d2c9641_4_k_cu_e20d80664cuda3std3__45__cpo5beginE)
_ZN34_INTERNAL_6d2c9641_4_k_cu_e20d80664cuda3std3__45__cpo5beginE:
	.zero		1
	.type		_ZN34_INTERNAL_6d2c9641_4_k_cu_e20d80664cuda3std6ranges3__45__cpo5beginE,@object
	.size		_ZN34_INTERNAL_6d2c9641_4_k_cu_e20d80664cuda3std6ranges3__45__cpo5beginE,(_ZN34_INTERNAL_6d2c9641_4_k_cu_e20d80664cuda3std3__436_GLOBAL__N__6d2c9641_4_k_cu_e20d80666ignoreE - _ZN34_INTERNAL_6d2c9641_4_k_cu_e20d80664cuda3std6ranges3__45__cpo5beginE)
_ZN34_INTERNAL_6d2c9641_4_k_cu_e20d80664cuda3std6ranges3__45__cpo5beginE:
	.zero		1
	.type		_ZN34_INTERNAL_6d2c9641_4_k_cu_e20d80664cuda3std3__436_GLOBAL__N__6d2c9641_4_k_cu_e20d80666ignoreE,@object
	.size		_ZN34_INTERNAL_6d2c9641_4_k_cu_e20d80664cuda3std3__436_GLOBAL__N__6d2c9641_4_k_cu_e20d80666ignoreE,(_ZN34_INTERNAL_6d2c9641_4_k_cu_e20d80664cuda3std6ranges3__45__cpo4dataE - _ZN34_INTERNAL_6d2c9641_4_k_cu_e20d80664cuda3std3__436_GLOBAL__N__6d2c9641_4_k_cu_e20d80666ignoreE)
_ZN34_INTERNAL_6d2c9641_4_k_cu_e20d80664cuda3std3__436_GLOBAL__N__6d2c9641_4_k_cu_e20d80666ignoreE:
	.zero		1
	.type		_ZN34_INTERNAL_6d2c9641_4_k_cu_e20d80664cuda3std6ranges3__45__cpo4dataE,@object
	.size		_ZN34_INTERNAL_6d2c9641_4_k_cu_e20d80664cuda3std6ranges3__45__cpo4dataE,(_ZN34_INTERNAL_6d2c9641_4_k_cu_e20d80666thrust24THRUST_300001_SM_1000_NS12placeholders2_7E - _ZN34_INTERNAL_6d2c9641_4_k_cu_e20d80664cuda3std6ranges3__45__cpo4dataE)
_ZN34_INTERNAL_6d2c9641_4_k_cu_e20d80664cuda3std6ranges3__45__cpo4dataE:
	.zero		1
	.type		_ZN34_INTERNAL_6d2c9641_4_k_cu_e20d80666thrust24THRUST_300001_SM_1000_NS12placeholders2_7E,@object
	.size		_ZN34_INTERNAL_6d2c9641_4_k_cu_e20d80666thrust24THRUST_300001_SM_1000_NS12placeholders2_7E,(_ZN34_INTERNAL_6d2c9641_4_k_cu_e20d80664cuda3std3__45__cpo6rbeginE - _ZN34_INTERNAL_6d2c9641_4_k_cu_e20d80666thrust24THRUST_300001_SM_1000_NS12placeholders2_7E)
_ZN34_INTERNAL_6d2c9641_4_k_cu_e20d80666thrust24THRUST_300001_SM_1000_NS12placeholders2_7E:
	.zero		1
	.type		_ZN34_INTERNAL_6d2c9641_4_k_cu_e20d80664cuda3std3__45__cpo6rbeginE,@object
	.size		_ZN34_INTERNAL_6d2c9641_4_k_cu_e20d80664cuda3std3__45__cpo6rbeginE,(_ZN34_INTERNAL_6d2c9641_4_k_cu_e20d80664cuda3std6ranges3__45__cpo7advanceE - _ZN34_INTERNAL_6d2c9641_4_k_cu_e20d80664cuda3std3__45__cpo6rbeginE)
_ZN34_INTERNAL_6d2c9641_4_k_cu_e20d80664cuda3std3__45__cpo6rbeginE:
	.zero		1
	.type		_ZN34_INTERNAL_6d2c9641_4_k_cu_e20d80664cuda3std6ranges3__45__cpo7advanceE,@object
	.size		_ZN34_INTERNAL_6d2c9641_4_k_cu_e20d80664cuda3std6ranges3__45__cpo7advanceE,(_ZN34_INTERNAL_6d2c9641_4_k_cu_e20d80664cuda3std3__47nulloptE - _ZN34_INTERNAL_6d2c9641_4_k_cu_e20d80664cuda3std6ranges3__45__cpo7advanceE)
_ZN34_INTERNAL_6d2c9641_4_k_cu_e20d80664cuda3std6ranges3__45__cpo7advanceE:
	.zero		1
	.type		_ZN34_INTERNAL_6d2c9641_4_k_cu_e20d80664cuda3std3__47nulloptE,@object
	.size		_ZN34_INTERNAL_6d2c9641_4_k_cu_e20d80664cuda3std3__47nulloptE,(_ZN34_INTERNAL_6d2c9641_4_k_cu_e20d80664cuda3std6ranges3__45__cpo8distanceE - _ZN34_INTERNAL_6d2c9641_4_k_cu_e20d80664cuda3std3__47nulloptE)
_ZN34_INTERNAL_6d2c9641_4_k_cu_e20d80664cuda3std3__47nulloptE:
	.zero		1
	.type		_ZN34_INTERNAL_6d2c9641_4_k_cu_e20d80664cuda3std6ranges3__45__cpo8distanceE,@object
	.size		_ZN34_INTERNAL_6d2c9641_4_k_cu_e20d80664cuda3std6ranges3__45__cpo8distanceE,(_ZN34_INTERNAL_6d2c9641_4_k_cu_e20d80666thrust24THRUST_300001_SM_1000_NS12placeholders2_6E - _ZN34_INTERNAL_6d2c9641_4_k_cu_e20d80664cuda3std6ranges3__45__cpo8distanceE)
_ZN34_INTERNAL_6d2c9641_4_k_cu_e20d80664cuda3std6ranges3__45__cpo8distanceE:
	.zero		1
	.type		_ZN34_INTERNAL_6d2c9641_4_k_cu_e20d80666thrust24THRUST_300001_SM_1000_NS12placeholders2_6E,@object
	.size		_ZN34_INTERNAL_6d2c9641_4_k_cu_e20d80666thrust24THRUST_300001_SM_1000_NS12placeholders2_6E,(_ZN34_INTERNAL_6d2c9641_4_k_cu_e20d80664cuda3std3__45__cpo4cendE - _ZN34_INTERNAL_6d2c9641_4_k_cu_e20d80666thrust24THRUST_300001_SM_1000_NS12placeholders2_6E)
_ZN34_INTERNAL_6d2c9641_4_k_cu_e20d80666thrust24THRUST_300001_SM_1000_NS12placeholders2_6E:
	.zero		1
	.type		_ZN34_INTERNAL_6d2c9641_4_k_cu_e20d80664cuda3std3__45__cpo4cendE,@object
	.size		_ZN34_INTERNAL_6d2c9641_4_k_cu_e20d80664cuda3std3__45__cpo4cendE,(_ZN34_INTERNAL_6d2c9641_4_k_cu_e20d80664cuda3std6ranges3__45__cpo4cendE - _ZN34_INTERNAL_6d2c9641_4_k_cu_e20d80664cuda3std3__45__cpo4cendE)
_ZN34_INTERNAL_6d2c9641_4_k_cu_e20d80664cuda3std3__45__cpo4cendE:
	.zero		1
	.type		_ZN34_INTERNAL_6d2c9641_4_k_cu_e20d80664cuda3std6ranges3__45__cpo4cendE,@object
	.size		_ZN34_INTERNAL_6d2c9641_4_k_cu_e20d80664cuda3std6ranges3__45__cpo4cendE,(_ZN34_INTERNAL_6d2c9641_4_k_cu_e20d80664cuda3std3__420unreachable_sentinelE - _ZN34_INTERNAL_6d2c9641_4_k_cu_e20d80664cuda3std6ranges3__45__cpo4cendE)
_ZN34_INTERNAL_6d2c9641_4_k_cu_e20d80664cuda3std6ranges3__45__cpo4cendE:
	.zero		1
	.type		_ZN34_INTERNAL_6d2c9641_4_k_cu_e20d80664cuda3std3__420unreachable_sentinelE,@object
	.size		_ZN34_INTERNAL_6d2c9641_4_k_cu_e20d80664cuda3std3__420unreachable_sentinelE,(_ZN34_INTERNAL_6d2c9641_4_k_cu_e20d80664cuda3std6ranges3__45__cpo5ssizeE - _ZN34_INTERNAL_6d2c9641_4_k_cu_e20d80664cuda3std3__420unreachable_sentinelE)
_ZN34_INTERNAL_6d2c9641_4_k_cu_e20d80664cuda3std3__420unreachable_sentinelE:
	.zero		1
	.type		_ZN34_INTERNAL_6d2c9641_4_k_cu_e20d80664cuda3std6ranges3__45__cpo5ssizeE,@object
	.size		_ZN34_INTERNAL_6d2c9641_4_k_cu_e20d80664cuda3std6ranges3__45__cpo5ssizeE,(_ZN34_INTERNAL_6d2c9641_4_k_cu_e20d80666thrust24THRUST_300001_SM_1000_NS12placeholders3_10E - _ZN34_INTERNAL_6d2c9641_4_k_cu_e20d80664cuda3std6ranges3__45__cpo5ssizeE)
_ZN34_INTERNAL_6d2c9641_4_k_cu_e20d80664cuda3std6ranges3__45__cpo5ssizeE:
	.zero		1
	.type		_ZN34_INTERNAL_6d2c9641_4_k_cu_e20d80666thrust24THRUST_300001_SM_1000_NS12placeholders3_10E,@object
	.size		_ZN34_INTERNAL_6d2c9641_4_k_cu_e20d80666thrust24THRUST_300001_SM_1000_NS12placeholders3_10E,(_ZN34_INTERNAL_6d2c9641_4_k_cu_e20d80664cuda3std3__45__cpo5crendE - _ZN34_INTERNAL_6d2c9641_4_k_cu_e20d80666thrust24THRUST_300001_SM_1000_NS12placeholders3_10E)
_ZN34_INTERNAL_6d2c9641_4_k_cu_e20d80666thrust24THRUST_300001_SM_1000_NS12placeholders3_10E:
	.zero		1
	.type		_ZN34_INTERNAL_6d2c9641_4_k_cu_e20d80664cuda3std3__45__cpo5crendE,@object
	.size		_ZN34_INTERNAL_6d2c9641_4_k_cu_e20d80664cuda3std3__45__cpo5crendE,(_ZN34_INTERNAL_6d2c9641_4_k_cu_e20d80664cuda3std6ranges3__45__cpo4prevE - _ZN34_INTERNAL_6d2c9641_4_k_cu_e20d80664cuda3std3__45__cpo5crendE)
_ZN34_INTERNAL_6d2c9641_4_k_cu_e20d80664cuda3std3__45__cpo5crendE:
	.zero		1
	.type		_ZN34_INTERNAL_6d2c9641_4_k_cu_e20d80664cuda3std6ranges3__45__cpo4prevE,@object
	.size		_ZN34_INTERNAL_6d2c9641_4_k_cu_e20d80664cuda3std6ranges3__45__cpo4prevE,(_ZN34_INTERNAL_6d2c9641_4_k_cu_e20d80664cuda3std6ranges3__45__cpo9iter_moveE - _ZN34_INTERNAL_6d2c9641_4_k_cu_e20d80664cuda3std6ranges3__45__cpo4prevE)
_ZN34_INTERNAL_6d2c9641_4_k_cu_e20d80664cuda3std6ranges3__45__cpo4prevE:
	.zero		1
	.type		_ZN34_INTERNAL_6d2c9641_4_k_cu_e20d80664cuda3std6ranges3__45__cpo9iter_moveE,@object
	.size		_ZN34_INTERNAL_6d2c9641_4_k_cu_e20d80664cuda3std6ranges3__45__cpo9iter_moveE,(_ZN34_INTERNAL_6d2c9641_4_k_cu_e20d80666thrust24THRUST_300001_SM_1000_NS12placeholders2_2E - _ZN34_INTERNAL_6d2c9641_4_k_cu_e20d80664cuda3std6ranges3__45__cpo9iter_moveE)
_ZN34_INTERNAL_6d2c9641_4_k_cu_e20d80664cuda3std6ranges3__45__cpo9iter_moveE:
	.zero		1
	.type		_ZN34_INTERNAL_6d2c9641_4_k_cu_e20d80666thrust24THRUST_300001_SM_1000_NS12placeholders2_2E,@object
	.size		_ZN34_INTERNAL_6d2c9641_4_k_cu_e20d80666thrust24THRUST_300001_SM_1000_NS12placeholders2_2E,(_ZN34_INTERNAL_6d2c9641_4_k_cu_e20d80666thrust24THRUST_300001_SM_1000_NS12placeholders2_4E - _ZN34_INTERNAL_6d2c9641_4_k_cu_e20d80666thrust24THRUST_300001_SM_1000_NS12placeholders2_2E)
_ZN34_INTERNAL_6d2c9641_4_k_cu_e20d80666thrust24THRUST_300001_SM_1000_NS12placeholders2_2E:
	.zero		1
	.type		_ZN34_INTERNAL_6d2c9641_4_k_cu_e20d80666thrust24THRUST_300001_SM_1000_NS12placeholders2_4E,@object
	.size		_ZN34_INTERNAL_6d2c9641_4_k_cu_e20d80666thrust24THRUST_300001_SM_1000_NS12placeholders2_4E,(_ZN34_INTERNAL_6d2c9641_4_k_cu_e20d80664cuda3std3__45__cpo3endE - _ZN34_INTERNAL_6d2c9641_4_k_cu_e20d80666thrust24THRUST_300001_SM_1000_NS12placeholders2_4E)
_ZN34_INTERNAL_6d2c9641_4_k_cu_e20d80666thrust24THRUST_300001_SM_1000_NS12placeholders2_4E:
	.zero		1
	.type		_ZN34_INTERNAL_6d2c9641_4_k_cu_e20d80664cuda3std3__45__cpo3endE,@object
	.size		_ZN34_INTERNAL_6d2c9641_4_k_cu_e20d80664cuda3std3__45__cpo3endE,(_ZN34_INTERNAL_6d2c9641_4_k_cu_e20d80664cuda3std6ranges3__45__cpo3endE - _ZN34_INTERNAL_6d2c9641_4_k_cu_e20d80664cuda3std3__45__cpo3endE)
_ZN34_INTERNAL_6d2c9641_4_k_cu_e20d80664cuda3std3__45__cpo3endE:
	.zero		1
	.type		_ZN34_INTERNAL_6d2c9641_4_k_cu_e20d80664cuda3std6ranges3__45__cpo3endE,@object
	.size		_ZN34_INTERNAL_6d2c9641_4_k_cu_e20d80664cuda3std6ranges3__45__cpo3endE,(_ZN34_INTERNAL_6d2c9641_4_k_cu_e20d80664cuda3std3__419piecewise_constructE - _ZN34_INTERNAL_6d2c9641_4_k_cu_e20d80664cuda3std6ranges3__45__cpo3endE)
_ZN34_INTERNAL_6d2c9641_4_k_cu_e20d80664cuda3std6ranges3__45__cpo3endE:
	.zero		1
	.type		_ZN34_INTERNAL_6d2c9641_4_k_cu_e20d80664cuda3std3__419piecewise_constructE,@object
	.size		_ZN34_INTERNAL_6d2c9641_4_k_cu_e20d80664cuda3std3__419piecewise_constructE,(_ZN34_INTERNAL_6d2c9641_4_k_cu_e20d80664cuda3std6ranges3__45__cpo5cdataE - _ZN34_INTERNAL_6d2c9641_4_k_cu_e20d80664cuda3std3__419piecewise_constructE)
_ZN34_INTERNAL_6d2c9641_4_k_cu_e20d80664cuda3std3__419piecewise_constructE:
	.zero		1
	.type		_ZN34_INTERNAL_6d2c9641_4_k_cu_e20d80664cuda3std6ranges3__45__cpo5cdataE,@object
	.size		_ZN34_INTERNAL_6d2c9641_4_k_cu_e20d80664cuda3std6ranges3__45__cpo5cdataE,(_ZN34_INTERNAL_6d2c9641_4_k_cu_e20d80666thrust24THRUST_300001_SM_1000_NS12placeholders2_8E - _ZN34_INTERNAL_6d2c9641_4_k_cu_e20d80664cuda3std6ranges3__45__cpo5cdataE)
_ZN34_INTERNAL_6d2c9641_4_k_cu_e20d80664cuda3std6ranges3__45__cpo5cdataE:
	.zero		1
	.type		_ZN34_INTERNAL_6d2c9641_4_k_cu_e20d80666thrust24THRUST_300001_SM_1000_NS12placeholders2_8E,@object
	.size		_ZN34_INTERNAL_6d2c9641_4_k_cu_e20d80666thrust24THRUST_300001_SM_1000_NS12placeholders2_8E,(_ZN34_INTERNAL_6d2c9641_4_k_cu_e20d80664cuda3std3__45__cpo4rendE - _ZN34_INTERNAL_6d2c9641_4_k_cu_e20d80666thrust24THRUST_300001_SM_1000_NS12placeholders2_8E)
_ZN34_INTERNAL_6d2c9641_4_k_cu_e20d80666thrust24THRUST_300001_SM_1000_NS12placeholders2_8E:
	.zero		1
	.type		_ZN34_INTERNAL_6d2c9641_4_k_cu_e20d80664cuda3std3__45__cpo4rendE,@object
	.size		_ZN34_INTERNAL_6d2c9641_4_k_cu_e20d80664cuda3std3__45__cpo4rendE,(_ZN34_INTERNAL_6d2c9641_4_k_cu_e20d80664cuda3std6ranges3__45__cpo9iter_swapE - _ZN34_INTERNAL_6d2c9641_4_k_cu_e20d80664cuda3std3__45__cpo4rendE)
_ZN34_INTERNAL_6d2c9641_4_k_cu_e20d80664cuda3std3__45__cpo4rendE:
	.zero		1
	.type		_ZN34_INTERNAL_6d2c9641_4_k_cu_e20d80664cuda3std6ranges3__45__cpo9iter_swapE,@object
	.size		_ZN34_INTERNAL_6d2c9641_4_k_cu_e20d80664cuda3std6ranges3__45__cpo9iter_swapE,(_ZN34_INTERNAL_6d2c9641_4_k_cu_e20d80664cuda3std3__48unexpectE - _ZN34_INTERNAL_6d2c9641_4_k_cu_e20d80664cuda3std6ranges3__45__cpo9iter_swapE)
_ZN34_INTERNAL_6d2c9641_4_k_cu_e20d80664cuda3std6ranges3__45__cpo9iter_swapE:
	.zero		1
	.type		_ZN34_INTERNAL_6d2c9641_4_k_cu_e20d80664cuda3std3__48unexpectE,@object
	.size		_ZN34_INTERNAL_6d2c9641_4_k_cu_e20d80664cuda3std3__48unexpectE,(_ZN34_INTERNAL_6d2c9641_4_k_cu_e20d80666thrust24THRUST_300001_SM_1000_NS6system6detail10sequential3seqE - _ZN34_INTERNAL_6d2c9641_4_k_cu_e20d80664cuda3std3__48unexpectE)
_ZN34_INTERNAL_6d2c9641_4_k_cu_e20d80664cuda3std3__48unexpectE:
	.zero		1
	.type		_ZN34_INTERNAL_6d2c9641_4_k_cu_e20d80666thrust24THRUST_300001_SM_1000_NS6system6detail10sequential3seqE,@object
	.size		_ZN34_INTERNAL_6d2c9641_4_k_cu_e20d80666thrust24THRUST_300001_SM_1000_NS6system6detail10sequential3seqE,(.L_29 - _ZN34_INTERNAL_6d2c9641_4_k_cu_e20d80666thrust24THRUST_300001_SM_1000_NS6system6detail10sequential3seqE)
_ZN34_INTERNAL_6d2c9641_4_k_cu_e20d80666thrust24THRUST_300001_SM_1000_NS6system6detail10sequential3seqE:
	.zero		1
.L_29:


//--------------------- .nv.constant0._ZN3cub18CUB_300001_SM_10006detail6reduce27DeviceSegmentedReduceKernelINS2_10policy_hubIii7UserMinE10Policy1000EPiS8_S8_S8_iS5_iiEEvT0_T1_T2_T3_T5_T6_ --------------------------
	.section	.nv.constant0._ZN3cub18CUB_300001_SM_10006detail6reduce27DeviceSegmentedReduceKernelINS2_10policy_hubIii7UserMinE10Policy1000EPiS8_S8_S8_iS5_iiEEvT0_T1_T2_T3_T5_T6_,"a",@progbits
	.sectionflags	@""
	.align	4
.nv.constant0._ZN3cub18CUB_300001_SM_10006detail6reduce27DeviceSegmentedReduceKernelINS2_10policy_hubIii7UserMinE10Policy1000EPiS8_S8_S8_iS5_iiEEvT0_T1_T2_T3_T5_T6_:
	.zero		936


//--------------------- .nv.constant0._ZN3cub18CUB_300001_SM_10006detail11EmptyKernelIvEEvv --------------------------
	.section	.nv.constant0._ZN3cub18CUB_300001_SM_10006detail11EmptyKernelIvEEvv,"a",@progbits
	.sectionflags	@""
	.align	4
.nv.constant0._ZN3cub18CUB_300001_SM_10006detail11EmptyKernelIvEEvv:
	.zero		896


//--------------------- SYMBOLS --------------------------

	.type		.nv.reservedSmem.offset0,@object
	.size		.nv.reservedSmem.offset0,0x4
	.type		.nv.reservedSmem.cap,@object
	.size		.nv.reservedSmem.cap,0x4
